def matmul_kernel(
    a_ptr,
    b_ptr,
    c_ptr,
    M,
    N,
    K,
    stride_am,
    stride_ak,
    stride_bk,
    stride_bn,
    stride_cm,
    stride_cn,
    BLOCK_M: tl.constexpr,
    BLOCK_N: tl.constexpr,
    BLOCK_K: tl.constexpr,
    GROUP_M: tl.constexpr,
):
    pid = tl.program_id(axis=0)
    num_pid_m = tl.cdiv(M, BLOCK_M)
    num_pid_n = tl.cdiv(N, BLOCK_N)
    num_pid_in_group = GROUP_M * num_pid_n
    group_id = pid // num_pid_in_group
    first_pid_m = group_id * GROUP_M
    group_size_m = min(num_pid_m - first_pid_m, GROUP_M)
    pid_m = first_pid_m + ((pid % num_pid_in_group) % group_size_m)
    pid_n = (pid % num_pid_in_group) // group_size_m

    offs_am = (pid_m * BLOCK_M + tl.arange(0, BLOCK_M)) % M
    offs_bn = (pid_n * BLOCK_N + tl.arange(0, BLOCK_N)) % N
    offs_k = tl.arange(0, BLOCK_K)
    a_ptrs = a_ptr + offs_am[:, None] * stride_am + offs_k[None, :] * stride_ak
    b_ptrs = b_ptr + offs_k[:, None] * stride_bk + offs_bn[None, :] * stride_bn

    acc = tl.zeros((BLOCK_M, BLOCK_N), dtype=tl.float32)
    for kk in range(0, tl.cdiv(K, BLOCK_K)):
        a = tl.load(a_ptrs, mask=offs_k[None, :] < K - kk * BLOCK_K, other=0.0)
        b = tl.load(b_ptrs, mask=offs_k[:, None] < K - kk * BLOCK_K, other=0.0)
        acc = tl.dot(a, b, acc)
        a_ptrs += BLOCK_K * stride_ak
        b_ptrs += BLOCK_K * stride_bk

    c = acc.to(c_ptr.dtype.element_ty)
    offs_cm = pid_m * BLOCK_M + tl.arange(0, BLOCK_M)
    offs_cn = pid_n * BLOCK_N + tl.arange(0, BLOCK_N)
    c_ptrs = c_ptr + offs_cm[:, None] * stride_cm + offs_cn[None, :] * stride_cn
    mask = (offs_cm[:, None] < M) & (offs_cn[None, :] < N)
    tl.store(c_ptrs, c, mask=mask)

# config = {"BLOCK_K": 64, "BLOCK_M": 512, "BLOCK_N": 64, "GROUP_M": 8, "arch": "sm_90", "dtype": "bf16", "num_ctas": 1, "num_stages": 2, "num_warps": 8}
# arch = sm_90


// ===== COMPILED SASS (sm_90a) =====

	.target	sm_90a

	.elftype	@"ET_EXEC"


//--------------------- .note.nv.tkinfo           --------------------------
	.section	.note.nv.tkinfo,"",@"SHT_NOTE"
	.sectionflags	@"SHF_NOTE_NV_TKINFO"
	.tkinfo
        /*0018*/ 	.word	0x00000002
        /*0030*/ 	.string	""
        /*0030*/ 	.string	"ptxas"
        /*0030*/ 	.string	"Cuda compilation tools, release 13.0, V13.0.88"
        /*0030*/ 	.string	"Build cuda_13.0.r13.0/compiler.36424714_0"
        /*0030*/ 	.string	"-v  -suppress-debug-info  -lineinfo  -arch sm_90a "



//--------------------- .note.nv.cuinfo           --------------------------
	.section	.note.nv.cuinfo,"",@"SHT_NOTE"
	.sectionflags	@"SHF_NOTE_NV_CUINFO"
        /*0018*/ 	.short	0x0002
        /*001a*/ 	.short	0x005a
        /*001c*/ 	.short	0x0082
	.zero		2


//--------------------- .nv.info                  --------------------------
	.section	.nv.info,"",@"SHT_CUDA_INFO"
	.align	4


	//----- nvinfo : EIATTR_REGCOUNT
	.align		4
        /*0000*/ 	.byte	0x04, 0x2f
        /*0002*/ 	.short	(.L_1 - .L_0)
	.align		4
.L_0:
        /*0004*/ 	.word	index@(matmul_kernel)
        /*0008*/ 	.word	0x000000ff


	//----- nvinfo : EIATTR_FRAME_SIZE
	.align		4
.L_1:
        /*000c*/ 	.byte	0x04, 0x11
        /*000e*/ 	.short	(.L_3 - .L_2)
	.align		4
.L_2:
        /*0010*/ 	.word	index@(matmul_kernel)
        /*0014*/ 	.word	0x000005f0


	//----- nvinfo : EIATTR_MIN_STACK_SIZE
	.align		4
.L_3:
        /*0018*/ 	.byte	0x04, 0x12
        /*001a*/ 	.short	(.L_5 - .L_4)
	.align		4
.L_4:
        /*001c*/ 	.word	index@(matmul_kernel)
        /*0020*/ 	.word	0x000005f0
.L_5:


//--------------------- .nv.compat                --------------------------
	.section	.nv.compat,"",@"SHT_CUDA_COMPAT_INFO"
	.align	4
        /*0000*/ 	.byte	0x02, 0x09, 0x01, 0x00, 0x02, 0x02, 0x04, 0x00, 0x02, 0x05, 0x05, 0x00, 0x03, 0x07, 0x01, 0x01
        /*0010*/ 	.byte	0x02, 0x03, 0x00, 0x00, 0x02, 0x06, 0x01, 0x00, 0x04, 0x0b, 0x08, 0x00, 0x00, 0x00, 0x00, 0x00
        /*0020*/ 	.byte	0x00, 0x00, 0x00, 0x00


//--------------------- .nv.info.matmul_kernel    --------------------------
	.section	.nv.info.matmul_kernel,"",@"SHT_CUDA_INFO"
	.sectionflags	@""
	.align	4


	//----- nvinfo : EIATTR_CUDA_API_VERSION
	.align		4
        /*0000*/ 	.byte	0x04, 0x37
        /*0002*/ 	.short	(.L_7 - .L_6)
.L_6:
        /*0004*/ 	.word	0x00000082


	//----- nvinfo : EIATTR_KPARAM_INFO
	.align		4
.L_7:
        /*0008*/ 	.byte	0x04, 0x17
        /*000a*/ 	.short	(.L_9 - .L_8)
.L_8:
        /*000c*/ 	.word	0x00000000
        /*0010*/ 	.short	0x000d
        /*0012*/ 	.short	0x0048
        /*0014*/ 	.byte	0x00, 0xf4, 0x21, 0x00


	//----- nvinfo : EIATTR_KPARAM_INFO
	.align		4
.L_9:
        /*0018*/ 	.byte	0x04, 0x17
        /*001a*/ 	.short	(.L_11 - .L_10)
.L_10:
        /*001c*/ 	.word	0x00000000
        /*0020*/ 	.short	0x000c
        /*0022*/ 	.short	0x0040
        /*0024*/ 	.byte	0x00, 0xf4, 0x21, 0x00


	//----- nvinfo : EIATTR_KPARAM_INFO
	.align		4
.L_11:
        /*0028*/ 	.byte	0x04, 0x17
        /*002a*/ 	.short	(.L_13 - .L_12)
.L_12:
        /*002c*/ 	.word	0x00000000
        /*0030*/ 	.short	0x000b
        /*0032*/ 	.short	0x0038
        /*0034*/ 	.byte	0x00, 0xf0, 0x11, 0x00


	//----- nvinfo : EIATTR_KPARAM_INFO
	.align		4
.L_13:
        /*0038*/ 	.byte	0x04, 0x17
        /*003a*/ 	.short	(.L_15 - .L_14)
.L_14:
        /*003c*/ 	.word	0x00000000
        /*0040*/ 	.short	0x000a
        /*0042*/ 	.short	0x0034
        /*0044*/ 	.byte	0x00, 0xf0, 0x11, 0x00


	//----- nvinfo : EIATTR_KPARAM_INFO
	.align		4
.L_15:
        /*0048*/ 	.byte	0x04, 0x17
        /*004a*/ 	.short	(.L_17 - .L_16)
.L_16:
        /*004c*/ 	.word	0x00000000
        /*0050*/ 	.short	0x0009
        /*0052*/ 	.short	0x0030
        /*0054*/ 	.byte	0x00, 0xf0, 0x11, 0x00


	//----- nvinfo : EIATTR_KPARAM_INFO
	.align		4
.L_17:
        /*0058*/ 	.byte	0x04, 0x17
        /*005a*/ 	.short	(.L_19 - .L_18)
.L_18:
        /*005c*/ 	.word	0x00000000
        /*0060*/ 	.short	0x0008
        /*0062*/ 	.short	0x002c
        /*0064*/ 	.byte	0x00, 0xf0, 0x11, 0x00


	//----- nvinfo : EIATTR_KPARAM_INFO
	.align		4
.L_19:
        /*0068*/ 	.byte	0x04, 0x17
        /*006a*/ 	.short	(.L_21 - .L_20)
.L_20:
        /*006c*/ 	.word	0x00000000
        /*0070*/ 	.short	0x0007
        /*0072*/ 	.short	0x0028
        /*0074*/ 	.byte	0x00, 0xf0, 0x11, 0x00


	//----- nvinfo : EIATTR_KPARAM_INFO
	.align		4
.L_21:
        /*0078*/ 	.byte	0x04, 0x17
        /*007a*/ 	.short	(.L_23 - .L_22)
.L_22:
        /*007c*/ 	.word	0x00000000
        /*0080*/ 	.short	0x0006
        /*0082*/ 	.short	0x0024
        /*0084*/ 	.byte	0x00, 0xf0, 0x11, 0x00


	//----- nvinfo : EIATTR_KPARAM_INFO
	.align		4
.L_23:
        /*0088*/ 	.byte	0x04, 0x17
        /*008a*/ 	.short	(.L_25 - .L_24)
.L_24:
        /*008c*/ 	.word	0x00000000
        /*0090*/ 	.short	0x0005
        /*0092*/ 	.short	0x0020
        /*0094*/ 	.byte	0x00, 0xf0, 0x11, 0x00


	//----- nvinfo : EIATTR_KPARAM_INFO
	.align		4
.L_25:
        /*0098*/ 	.byte	0x04, 0x17
        /*009a*/ 	.short	(.L_27 - .L_26)
.L_26:
        /*009c*/ 	.word	0x00000000
        /*00a0*/ 	.short	0x0004
        /*00a2*/ 	.short	0x001c
        /*00a4*/ 	.byte	0x00, 0xf0, 0x11, 0x00


	//----- nvinfo : EIATTR_KPARAM_INFO
	.align		4
.L_27:
        /*00a8*/ 	.byte	0x04, 0x17
        /*00aa*/ 	.short	(.L_29 - .L_28)
.L_28:
        /*00ac*/ 	.word	0x00000000
        /*00b0*/ 	.short	0x0003
        /*00b2*/ 	.short	0x0018
        /*00b4*/ 	.byte	0x00, 0xf0, 0x11, 0x00


	//----- nvinfo : EIATTR_KPARAM_INFO
	.align		4
.L_29:
        /*00b8*/ 	.byte	0x04, 0x17
        /*00ba*/ 	.short	(.L_31 - .L_30)
.L_30:
        /*00bc*/ 	.word	0x00000000
        /*00c0*/ 	.short	0x0002
        /*00c2*/ 	.short	0x0010
        /*00c4*/ 	.byte	0x00, 0xf4, 0x21, 0x00


	//----- nvinfo : EIATTR_KPARAM_INFO
	.align		4
.L_31:
        /*00c8*/ 	.byte	0x04, 0x17
        /*00ca*/ 	.short	(.L_33 - .L_32)
.L_32:
        /*00cc*/ 	.word	0x00000000
        /*00d0*/ 	.short	0x0001
        /*00d2*/ 	.short	0x0008
        /*00d4*/ 	.byte	0x00, 0xf4, 0x21, 0x00


	//----- nvinfo : EIATTR_KPARAM_INFO
	.align		4
.L_33:
        /*00d8*/ 	.byte	0x04, 0x17
        /*00da*/ 	.short	(.L_35 - .L_34)
.L_34:
        /*00dc*/ 	.word	0x00000000
        /*00e0*/ 	.short	0x0000
        /*00e2*/ 	.short	0x0000
        /*00e4*/ 	.byte	0x00, 0xf4, 0x21, 0x00


	//----- nvinfo : EIATTR_SPARSE_MMA_MASK
	.align		4
.L_35:
        /*00e8*/ 	.byte	0x03, 0x50
        /*00ea*/ 	.short	0x0000


	//----- nvinfo : EIATTR_MAXREG_COUNT
	.align		4
        /*00ec*/ 	.byte	0x03, 0x1b
        /*00ee*/ 	.short	0x00ff


	//----- nvinfo : EIATTR_NUM_BARRIERS
	.align		4
        /*00f0*/ 	.byte	0x02, 0x4c
        /*00f2*/ 	.byte	0x01
	.zero		1


	//----- nvinfo : EIATTR_ANNOTATIONS
	.align		4
        /*00f4*/ 	.byte	0x04, 0x55
        /*00f6*/ 	.short	(.L_37 - .L_36)


	//   ....[0]....
.L_36:
        /*00f8*/ 	.word	0x00000001
        /*00fc*/ 	.byte	0x30, 0x21, 0x00, 0x00, 0x01, 0x00, 0x00, 0x00, 0x60, 0x21, 0x00, 0x00, 0x01, 0x00, 0x00, 0x00
        /* <DEDUP_REMOVED lines=607> */
        /*26fc*/ 	.byte	0xa0, 0xc0, 0x00, 0x00


	//----- nvinfo : EIATTR_MERCURY_ISA_VERSION
	.align		4
.L_37:
        /*2700*/ 	.byte	0x03, 0x5f
        /*2702*/ 	.short	0x0101


	//----- nvinfo : EIATTR_EXIT_INSTR_OFFSETS
	.align		4
        /*2704*/ 	.byte	0x04, 0x1c
        /*2706*/ 	.short	(.L_39 - .L_38)


	//   ....[0]....
.L_38:
        /*2708*/ 	.word	0x0000faf0


	//   ....[1]....
        /*270c*/ 	.word	0x0000fb20


	//----- nvinfo : EIATTR_REQNTID
	.align		4
.L_39:
        /*2710*/ 	.byte	0x04, 0x10
        /*2712*/ 	.short	(.L_41 - .L_40)
.L_40:
        /*2714*/ 	.word	0x00000100
        /*2718*/ 	.word	0x00000001
        /*271c*/ 	.word	0x00000001


	//----- nvinfo : EIATTR_CBANK_PARAM_SIZE
	.align		4
.L_41:
        /*2720*/ 	.byte	0x03, 0x19
        /*2722*/ 	.short	0x0050


	//----- nvinfo : EIATTR_PARAM_CBANK
	.align		4
        /*2724*/ 	.byte	0x04, 0x0a
        /*2726*/ 	.short	(.L_43 - .L_42)
	.align		4
.L_42:
        /*2728*/ 	.word	index@(.nv.constant0.matmul_kernel)
        /*272c*/ 	.short	0x0210
        /*272e*/ 	.short	0x0050


	//----- nvinfo : EIATTR_SW_WAR
	.align		4
.L_43:
        /*2730*/ 	.byte	0x04, 0x36
        /*2732*/ 	.short	(.L_45 - .L_44)
.L_44:
        /*2734*/ 	.word	0x00000008
.L_45:


//--------------------- .nv.callgraph             --------------------------
	.section	.nv.callgraph,"",@"SHT_CUDA_CALLGRAPH"
	.align	4
	.sectionentsize	8
	.align		4
        /*0000*/ 	.word	0x00000000
	.align		4
        /*0004*/ 	.word	0xffffffff
	.align		4
        /*0008*/ 	.word	0x00000000
	.align		4
        /*000c*/ 	.word	0xfffffffe
	.align		4
        /*0010*/ 	.word	0x00000000
	.align		4
        /*0014*/ 	.word	0xfffffffd
	.align		4
        /*0018*/ 	.word	0x00000000
	.align		4
        /*001c*/ 	.word	0xfffffffc


//--------------------- .text.matmul_kernel       --------------------------
	.section	.text.matmul_kernel,"ax",@progbits
	.align	128
        .global         matmul_kernel
        .type           matmul_kernel,@function
        .size           matmul_kernel,(.L_x_3 - matmul_kernel)
        .other          matmul_kernel,@"STO_CUDA_ENTRY STV_DEFAULT"
matmul_kernel:
.text.matmul_kernel:
[----:B------:R-:W0:Y:S08]  /*0000*/  LDC R1, c[0x0][0x28] ;  /* 0x00000a00ff017b82 */ /* 0x000e300000000800 */
[----:B------:R-:W1:Y:S01]  /*0010*/  LDC.64 R8, c[0x0][0x228] ;  /* 0x00008a00ff087b82 */ /* 0x000e620000000a00 */
[----:B------:R-:W2:Y:S01]  /*0020*/  S2R R5, SR_CTAID.X ;  /* 0x0000000000057919 */ /* 0x000ea20000002500 */
[----:B------:R-:W-:Y:S01]  /*0030*/  UMOV UR12, 0x400 ;  /* 0x00000400000c7882 */ /* 0x000fe20000000000 */
[----:B------:R-:W-:Y:S01]  /*0040*/  ULDC.64 UR14, c[0x0][0x208] ;  /* 0x00008200000e7ab9 */ /* 0x000fe20000000a00 */
[----:B0-----:R-:W-:Y:S01]  /*0050*/  VIADD R1, R1, 0xfffffa10 ;  /* 0xfffffa1001017836 */ /* 0x001fe20000000000 */
[----:B------:R-:W0:Y:S01]  /*0060*/  S2R R152, SR_TID.X ;  /* 0x0000000000987919 */ /* 0x000e220000002100 */
[----:B------:R-:W-:-:S02]  /*0070*/  CS2R R14, SRZ ;  /* 0x00000000000e7805 */ /* 0x000fc4000001ff00 */
[----:B------:R-:W-:Y:S01]  /*0080*/  CS2R R16, SRZ ;  /* 0x0000000000107805 */ /* 0x000fe2000001ff00 */
[----:B------:R-:W3:Y:S01]  /*0090*/  LDC R35, c[0x0][0x230] ;  /* 0x00008c00ff237b82 */ /* 0x000ee20000000800 */
[----:B------:R-:W-:Y:S02]  /*00a0*/  CS2R R18, SRZ ;  /* 0x0000000000127805 */ /* 0x000fe4000001ff00 */
[----:B------:R-:W-:Y:S02]  /*00b0*/  CS2R R20, SRZ ;  /* 0x0000000000147805 */ /* 0x000fe4000001ff00 */
[----:B------:R-:W-:Y:S02]  /*00c0*/  CS2R R22, SRZ ;  /* 0x0000000000167805 */ /* 0x000fe4000001ff00 */
[----:B------:R-:W-:Y:S02]  /*00d0*/  CS2R R36, SRZ ;  /* 0x0000000000247805 */ /* 0x000fe4000001ff00 */
[----:B------:R-:W-:-:S02]  /*00e0*/  CS2R R38, SRZ ;  /* 0x0000000000267805 */ /* 0x000fc4000001ff00 */
[----:B------:R-:W-:Y:S02]  /*00f0*/  CS2R R96, SRZ ;  /* 0x0000000000607805 */ /* 0x000fe4000001ff00 */
[----:B------:R-:W-:Y:S01]  /*0100*/  CS2R R98, SRZ ;  /* 0x0000000000627805 */ /* 0x000fe2000001ff00 */
[----:B------:R-:W4:Y:S01]  /*0110*/  S2UR UR4, SR_CgaCtaId ;  /* 0x00000000000479c3 */ /* 0x000f220000008800 */
[----:B------:R-:W-:Y:S02]  /*0120*/  CS2R R100, SRZ ;  /* 0x0000000000647805 */ /* 0x000fe4000001ff00 */
[----:B------:R-:W-:Y:S02]  /*0130*/  CS2R R102, SRZ ;  /* 0x0000000000667805 */ /* 0x000fe4000001ff00 */
[----:B------:R-:W-:Y:S02]  /*0140*/  CS2R R108, SRZ ;  /* 0x00000000006c7805 */ /* 0x000fe4000001ff00 */
[----:B------:R-:W-:-:S02]  /*0150*/  CS2R R110, SRZ ;  /* 0x00000000006e7805 */ /* 0x000fc4000001ff00 */
[----:B------:R-:W-:Y:S02]  /*0160*/  CS2R R104, SRZ ;  /* 0x0000000000687805 */ /* 0x000fe4000001ff00 */
[----:B------:R-:W-:Y:S02]  /*0170*/  CS2R R106, SRZ ;  /* 0x00000000006a7805 */ /* 0x000fe4000001ff00 */
[----:B------:R-:W-:Y:S01]  /*0180*/  CS2R R40, SRZ ;  /* 0x0000000000287805 */ /* 0x000fe2000001ff00 */
[----:B-1----:R-:W-:Y:S01]  /*0190*/  VIADD R0, R9, 0x3f ;  /* 0x0000003f09007836 */ /* 0x002fe20000000000 */
[----:B------:R-:W-:Y:S02]  /*01a0*/  CS2R R42, SRZ ;  /* 0x00000000002a7805 */ /* 0x000fe4000001ff00 */
[----:B------:R-:W-:Y:S02]  /*01b0*/  CS2R R76, SRZ ;  /* 0x00000000004c7805 */ /* 0x000fe4000001ff00 */
[----:B------:R-:W-:-:S02]  /*01c0*/  CS2R R78, SRZ ;  /* 0x00000000004e7805 */ /* 0x000fc4000001ff00 */
[----:B------:R-:W-:Y:S02]  /*01d0*/  CS2R R44, SRZ ;  /* 0x00000000002c7805 */ /* 0x000fe4000001ff00 */
[----:B------:R-:W-:Y:S02]  /*01e0*/  SHF.R.S32.HI R3, RZ, 0x1f, R0 ;  /* 0x0000001fff037819 */ /* 0x000fe40000011400 */
[----:B------:R-:W-:Y:S02]  /*01f0*/  CS2R R46, SRZ ;  /* 0x00000000002e7805 */ /* 0x000fe4000001ff00 */
[----:B------:R-:W-:Y:S01]  /*0200*/  CS2R R80, SRZ ;  /* 0x0000000000507805 */ /* 0x000fe2000001ff00 */
[----:B---3--:R-:W-:Y:S01]  /*0210*/  VIADD R35, R35, 0x3f ;  /* 0x0000003f23237836 */ /* 0x008fe20000000000 */
[----:B------:R-:W-:Y:S02]  /*0220*/  LEA.HI R3, R3, R0, RZ, 0x6 ;  /* 0x0000000003037211 */ /* 0x000fe400078f30ff */
[----:B------:R-:W-:-:S02]  /*0230*/  CS2R R82, SRZ ;  /* 0x0000000000527805 */ /* 0x000fc4000001ff00 */
[----:B--2---:R-:W-:Y:S02]  /*0240*/  IABS R10, R5 ;  /* 0x00000005000a7213 */ /* 0x004fe40000000000 */
[----:B------:R-:W-:Y:S02]  /*0250*/  CS2R R48, SRZ ;  /* 0x0000000000307805 */ /* 0x000fe4000001ff00 */
[----:B------:R-:W-:Y:S02]  /*0260*/  SHF.R.S32.HI R3, RZ, 0x6, R3 ;  /* 0x00000006ff037819 */ /* 0x000fe40000011403 */
[----:B------:R-:W-:Y:S02]  /*0270*/  CS2R R50, SRZ ;  /* 0x0000000000327805 */ /* 0x000fe4000001ff00 */
[----:B------:R-:W-:Y:S01]  /*0280*/  CS2R R84, SRZ ;  /* 0x0000000000547805 */ /* 0x000fe2000001ff00 */
[----:B----4-:R-:W-:Y:S01]  /*0290*/  ULEA UR12, UR4, UR12, 0x18 ;  /* 0x0000000c040c7291 */ /* 0x010fe2000f8ec03f */
[----:B------:R-:W-:Y:S01]  /*02a0*/  CS2R R86, SRZ ;  /* 0x0000000000567805 */ /* 0x000fe2000001ff00 */
[----:B------:R-:W-:Y:S01]  /*02b0*/  IMAD.SHL.U32 R4, R3, 0x8, RZ ;  /* 0x0000000803047824 */ /* 0x000fe200078e00ff */
[----:B------:R-:W-:-:S02]  /*02c0*/  CS2R R116, SRZ ;  /* 0x0000000000747805 */ /* 0x000fc4000001ff00 */
[----:B------:R-:W-:Y:S02]  /*02d0*/  CS2R R118, SRZ ;  /* 0x0000000000767805 */ /* 0x000fe4000001ff00 */
[-C--:B------:R-:W-:Y:S02]  /*02e0*/  IABS R7, R4.reuse ;  /* 0x0000000400077213 */ /* 0x080fe40000000000 */
[----:B------:R-:W-:Y:S02]  /*02f0*/  IABS R12, R4 ;  /* 0x00000004000c7213 */ /* 0x000fe40000000000 */
[----:B------:R-:W1:Y:S08]  /*0300*/  I2F.RP R0, R7 ;  /* 0x0000000700007306 */ /* 0x000e700000209400 */
[----:B-1----:R-:W1:Y:S02]  /*0310*/  MUFU.RCP R0, R0 ;  /* 0x0000000000007308 */ /* 0x002e640000001000 */
[----:B-1----:R-:W-:-:S02]  /*0320*/  VIADD R2, R0, 0xffffffe ;  /* 0x0ffffffe00027836 */ /* 0x002fc40000000000 */
[----:B------:R-:W-:-:S04]  /*0330*/  IMAD.MOV R0, RZ, RZ, -R12 ;  /* 0x000000ffff007224 */ /* 0x000fc800078e0a0c */
[----:B------:R1:W2:Y:S02]  /*0340*/  F2I.FTZ.U32.TRUNC.NTZ R3, R2 ;  /* 0x0000000200037305 */ /* 0x0002a4000021f000 */
[----:B-1----:R-:W-:Y:S02]  /*0350*/  IMAD.MOV.U32 R2, RZ, RZ, RZ ;  /* 0x000000ffff027224 */ /* 0x002fe400078e00ff */
[----:B--2---:R-:W-:-:S04]  /*0360*/  IMAD.MOV R6, RZ, RZ, -R3 ;  /* 0x000000ffff067224 */ /* 0x004fc800078e0a03 */
[----:B------:R-:W-:Y:S02]  /*0370*/  IMAD R11, R6, R7, RZ ;  /* 0x00000007060b7224 */ /* 0x000fe400078e02ff */
[----:B------:R-:W-:Y:S02]  /*0380*/  IMAD.MOV.U32 R6, RZ, RZ, R10 ;  /* 0x000000ffff067224 */ /* 0x000fe400078e000a */
[----:B------:R-:W-:-:S06]  /*0390*/  IMAD.HI.U32 R3, R3, R11, R2 ;  /* 0x0000000b03037227 */ /* 0x000fcc00078e0002 */
[----:B------:R-:W-:-:S04]  /*03a0*/  IMAD.HI.U32 R3, R3, R6, RZ ;  /* 0x0000000603037227 */ /* 0x000fc800078e00ff */
[----:B------:R-:W-:-:S05]  /*03b0*/  IMAD R0, R3, R0, R6 ;  /* 0x0000000003007224 */ /* 0x000fca00078e0206 */
[----:B------:R-:W-:-:S13]  /*03c0*/  ISETP.GT.U32.AND P1, PT, R7, R0, PT ;  /* 0x000000000700720c */ /* 0x000fda0003f24070 */
[----:B------:R-:W-:Y:S02]  /*03d0*/  @!P1 IMAD.IADD R0, R0, 0x1, -R7 ;  /* 0x0000000100009824 */ /* 0x000fe400078e0a07 */
[----:B------:R-:W-:Y:S01]  /*03e0*/  @!P1 VIADD R3, R3, 0x1 ;  /* 0x0000000103039836 */ /* 0x000fe20000000000 */
[----:B------:R-:W-:Y:S02]  /*03f0*/  ISETP.NE.AND P1, PT, R4, RZ, PT ;  /* 0x000000ff0400720c */ /* 0x000fe40003f25270 */
[----:B------:R-:W-:Y:S02]  /*0400*/  ISETP.GE.U32.AND P0, PT, R0, R7, PT ;  /* 0x000000070000720c */ /* 0x000fe40003f06070 */
[----:B------:R-:W-:-:S04]  /*0410*/  LOP3.LUT R0, R5, R4, RZ, 0x3c, !PT ;  /* 0x0000000405007212 */ /* 0x000fc800078e3cff */
[----:B------:R-:W-:Y:S01]  /*0420*/  ISETP.GE.AND P2, PT, R0, RZ, PT ;  /* 0x000000ff0000720c */ /* 0x000fe20003f46270 */
[----:B------:R-:W-:-:S06]  /*0430*/  VIADD R0, R8, 0x1ff ;  /* 0x000001ff08007836 */ /* 0x000fcc0000000000 */
[----:B------:R-:W-:-:S04]  /*0440*/  @P0 VIADD R3, R3, 0x1 ;  /* 0x0000000103030836 */ /* 0x000fc80000000000 */
[----:B------:R-:W-:Y:S01]  /*0450*/  IMAD.MOV.U32 R2, RZ, RZ, R3 ;  /* 0x000000ffff027224 */ /* 0x000fe200078e0003 */
[----:B------:R-:W-:-:S03]  /*0460*/  SHF.R.S32.HI R3, RZ, 0x1f, R0 ;  /* 0x0000001fff037819 */ /* 0x000fc60000011400 */
[----:B------:R-:W-:Y:S01]  /*0470*/  @!P2 IMAD.MOV R2, RZ, RZ, -R2 ;  /* 0x000000ffff02a224 */ /* 0x000fe200078e0a02 */
[----:B------:R-:W-:Y:S02]  /*0480*/  @!P1 LOP3.LUT R2, RZ, R4, RZ, 0x33, !PT ;  /* 0x00000004ff029212 */ /* 0x000fe400078e33ff */
[----:B------:R-:W-:-:S03]  /*0490*/  LEA.HI R3, R3, R0, RZ, 0x9 ;  /* 0x0000000003037211 */ /* 0x000fc600078f48ff */
[----:B------:R-:W-:Y:S02]  /*04a0*/  IMAD.SHL.U32 R6, R2, 0x8, RZ ;  /* 0x0000000802067824 */ /* 0x000fe400078e00ff */
[----:B------:R-:W-:-:S03]  /*04b0*/  IMAD.MOV R2, RZ, RZ, -R2 ;  /* 0x000000ffff027224 */ /* 0x000fc600078e0a02 */
[----:B------:R-:W-:Y:S01]  /*04c0*/  LEA.HI.SX32 R3, R3, -R6, 0x17 ;  /* 0x8000000603037211 */ /* 0x000fe200078fbaff */
[----:B------:R-:W-:-:S03]  /*04d0*/  IMAD R4, R4, R2, R5 ;  /* 0x0000000204047224 */ /* 0x000fc600078e0205 */
[----:B------:R-:W-:Y:S02]  /*04e0*/  VIMNMX R13, R3, 0x8, PT ;  /* 0x00000008030d7848 */ /* 0x000fe40003fe0100 */
[----:B------:R-:W-:Y:S02]  /*04f0*/  IABS R11, R4 ;  /* 0x00000004000b7213 */ /* 0x000fe40000000000 */
[----:B------:R-:W-:-:S04]  /*0500*/  IABS R7, R13 ;  /* 0x0000000d00077213 */ /* 0x000fc80000000000 */
[----:B------:R-:W1:Y:S08]  /*0510*/  I2F.RP R0, R7 ;  /* 0x0000000700007306 */ /* 0x000e700000209400 */
[----:B-1----:R-:W1:Y:S02]  /*0520*/  MUFU.RCP R0, R0 ;  /* 0x0000000000007308 */ /* 0x002e640000001000 */
[----:B-1----:R-:W-:-:S06]  /*0530*/  VIADD R3, R0, 0xffffffe ;  /* 0x0ffffffe00037836 */ /* 0x002fcc0000000000 */
[----:B------:R-:W1:Y:S02]  /*0540*/  F2I.FTZ.U32.TRUNC.NTZ R3, R3 ;  /* 0x0000000300037305 */ /* 0x000e64000021f000 */
[----:B-1----:R-:W-:-:S04]  /*0550*/  IMAD.MOV R10, RZ, RZ, -R3 ;  /* 0x000000ffff0a7224 */ /* 0x002fc800078e0a03 */
[----:B------:R-:W-:Y:S01]  /*0560*/  IMAD.MOV.U32 R2, RZ, RZ, R10 ;  /* 0x000000ffff027224 */ /* 0x000fe200078e000a */
[----:B------:R-:W-:-:S03]  /*0570*/  IABS R10, R13 ;  /* 0x0000000d000a7213 */ /* 0x000fc60000000000 */
[----:B------:R-:W-:Y:S02]  /*0580*/  IMAD R5, R2, R7, RZ ;  /* 0x0000000702057224 */ /* 0x000fe400078e02ff */
[----:B------:R-:W-:Y:S02]  /*0590*/  IMAD.MOV.U32 R2, RZ, RZ, RZ ;  /* 0x000000ffff027224 */ /* 0x000fe400078e00ff */
[----:B------:R-:W-:Y:S02]  /*05a0*/  IMAD.MOV R0, RZ, RZ, -R10 ;  /* 0x000000ffff007224 */ /* 0x000fe400078e0a0a */
[----:B------:R-:W-:-:S06]  /*05b0*/  IMAD.HI.U32 R2, R3, R5, R2 ;  /* 0x0000000503027227 */ /* 0x000fcc00078e0002 */
[----:B------:R-:W-:-:S04]  /*05c0*/  IMAD.HI.U32 R2, R2, R11, RZ ;  /* 0x0000000b02027227 */ /* 0x000fc800078e00ff */
[----:B------:R-:W-:Y:S01]  /*05d0*/  IMAD R0, R2, R0, R11 ;  /* 0x0000000002007224 */ /* 0x000fe200078e020b */
[----:B0-----:R-:W-:-:S04]  /*05e0*/  LOP3.LUT R11, R152, 0xff, RZ, 0xc0, !PT ;  /* 0x000000ff980b7812 */ /* 0x001fc800078ec0ff */
[----:B------:R-:W-:-:S13]  /*05f0*/  ISETP.GT.U32.AND P1, PT, R7, R0, PT ;  /* 0x000000000700720c */ /* 0x000fda0003f24070 */
[----:B------:R-:W-:Y:S02]  /*0600*/  @!P1 IMAD.IADD R0, R0, 0x1, -R7 ;  /* 0x0000000100009824 */ /* 0x000fe400078e0a07 */
[----:B------:R-:W-:Y:S01]  /*0610*/  @!P1 VIADD R2, R2, 0x1 ;  /* 0x0000000102029836 */ /* 0x000fe20000000000 */
[----:B------:R-:W-:Y:S02]  /*0620*/  ISETP.NE.AND P1, PT, R13, RZ, PT ;  /* 0x000000ff0d00720c */ /* 0x000fe40003f25270 */
[----:B------:R-:W-:Y:S02]  /*0630*/  ISETP.GE.U32.AND P0, PT, R0, R7, PT ;  /* 0x000000070000720c */ /* 0x000fe40003f06070 */
[----:B------:R-:W-:-:S04]  /*0640*/  LOP3.LUT R0, R4, R13, RZ, 0x3c, !PT ;  /* 0x0000000d04007212 */ /* 0x000fc800078e3cff */
[----:B------:R-:W-:-:S07]  /*0650*/  ISETP.GE.AND P2, PT, R0, RZ, PT ;  /* 0x000000ff0000720c */ /* 0x000fce0003f46270 */
[----:B------:R-:W-:Y:S01]  /*0660*/  @P0 VIADD R2, R2, 0x1 ;  /* 0x0000000102020836 */ /* 0x000fe20000000000 */
[----:B------:R-:W-:-:S05]  /*0670*/  ISETP.GE.AND P0, PT, R35, 0x40, PT ;  /* 0x000000402300780c */ /* 0x000fca0003f06270 */
[----:B------:R-:W-:Y:S01]  /*0680*/  @!P2 IMAD.MOV R2, RZ, RZ, -R2 ;  /* 0x000000ffff02a224 */ /* 0x000fe200078e0a02 */
[----:B------:R-:W-:-:S05]  /*0690*/  @!P1 LOP3.LUT R2, RZ, R13, RZ, 0x33, !PT ;  /* 0x0000000dff029212 */ /* 0x000fca00078e33ff */
[----:B------:R-:W-:Y:S02]  /*06a0*/  IMAD.MOV R0, RZ, RZ, -R2 ;  /* 0x000000ffff007224 */ /* 0x000fe400078e0a02 */
[----:B------:R-:W-:Y:S02]  /*06b0*/  IMAD.SHL.U32 R2, R2, 0x40, RZ ;  /* 0x0000004002027824 */ /* 0x000fe400078e00ff */
[----:B------:R-:W-:Y:S01]  /*06c0*/  IMAD R0, R13, R0, R4 ;  /* 0x000000000d007224 */ /* 0x000fe200078e0204 */
[----:B------:R-:W-:Y:S02]  /*06d0*/  CS2R R12, SRZ ;  /* 0x00000000000c7805 */ /* 0x000fe4000001ff00 */
[----:B------:R-:W-:Y:S01]  /*06e0*/  CS2R R4, SRZ ;  /* 0x0000000000047805 */ /* 0x000fe2000001ff00 */
[----:B------:R-:W-:Y:S01]  /*06f0*/  IMAD.IADD R0, R6, 0x1, R0 ;  /* 0x0000000106007824 */ /* 0x000fe200078e0200 */
[----:B------:R-:W-:-:S03]  /*0700*/  CS2R R6, SRZ ;  /* 0x0000000000067805 */ /* 0x000fc6000001ff00 */
[----:B------:R-:W-:-:S04]  /*0710*/  IMAD R0, R0, 0x200, R11 ;  /* 0x0000020000007824 */ /* 0x000fc800078e020b */
[----:B------:R-:W-:Y:S01]  /*0720*/  VIADD R3, R0, 0x100 ;  /* 0x0000010000037836 */ /* 0x000fe20000000000 */
[----:B------:R-:W-:Y:S06]  /*0730*/  @!P0 BRA `(.L_x_0) ;  /* 0x000000c000348947 */ /* 0x000fec0003800000 */
[----:B------:R-:W-:Y:S01]  /*0740*/  IABS R19, R8 ;  /* 0x0000000800137213 */ /* 0x000fe20000000000 */
[----:B------:R-:W-:Y:S01]  /*0750*/  IMAD.SHL.U32 R11, R11, 0x2, RZ ;  /* 0x000000020b0b7824 */ /* 0x000fe200078e00ff */
[----:B------:R-:W-:Y:S01]  /*0760*/  IABS R27, R9 ;  /* 0x00000009001b7213 */ /* 0x000fe20000000000 */
[----:B------:R-:W-:Y:S01]  /*0770*/  ULDC UR4, c[0x0][0x234] ;  /* 0x00008d0000047ab9 */ /* 0x000fe20000000800 */
[----:B------:R-:W0:Y:S01]  /*0780*/  I2F.RP R10, R19 ;  /* 0x00000013000a7306 */ /* 0x000e220000209400 */
[--C-:B------:R-:W-:Y:S01]  /*0790*/  SHF.R.U32.HI R15, RZ, 0x5, R152.reuse ;  /* 0x00000005ff0f7819 */ /* 0x100fe20000011698 */
[----:B------:R-:W-:Y:S01]  /*07a0*/  ULDC UR13, c[0x0][0x23c] ;  /* 0x00008f00000d7ab9 */ /* 0x000fe20000000800 */
[----:B------:R-:W-:Y:S01]  /*07b0*/  SHF.R.U32.HI R13, RZ, 0x6, R152 ;  /* 0x00000006ff0d7819 */ /* 0x000fe20000011698 */
[----:B------:R-:W-:Y:S01]  /*07c0*/  ULDC.64 UR6, c[0x0][0x210] ;  /* 0x0000840000067ab9 */ /* 0x000fe20000000a00 */
[----:B------:R-:W-:Y:S01]  /*07d0*/  R2UR UR24, R15 ;  /* 0x000000000f1872ca */ /* 0x000fe200000e0000 */
[----:B------:R-:W-:Y:S01]  /*07e0*/  ULDC.64 UR8, c[0x0][0x218] ;  /* 0x0000860000087ab9 */ /* 0x000fe20000000a00 */
[----:B------:R-:W-:Y:S01]  /*07f0*/  SGXT.U32 R13, R13, 0x2 ;  /* 0x000000020d0d781a */ /* 0x000fe20000000000 */
[----:B------:R-:W1:Y:S01]  /*0800*/  I2F.RP R12, R27 ;  /* 0x0000001b000c7306 */ /* 0x000e620000209400 */
[----:B------:R-:W-:Y:S01]  /*0810*/  ISETP.GE.AND P6, PT, R0, RZ, PT ;  /* 0x000000ff0000720c */ /* 0x000fe20003fc6270 */
[----:B------:R-:W-:Y:S01]  /*0820*/  UIADD3 UR5, UR12, 0x10000, URZ ;  /* 0x000100000c057890 */ /* 0x000fe2000fffe03f */
[----:B------:R-:W-:-:S02]  /*0830*/  LOP3.LUT R31, R2, R13, RZ, 0xfc, !PT ;  /* 0x0000000d021f7212 */ /* 0x000fc400078efcff */
[----:B------:R-:W-:Y:S02]  /*0840*/  CS2R R120, SRZ ;  /* 0x0000000000787805 */ /* 0x000fe4000001ff00 */
[----:B------:R-:W-:Y:S01]  /*0850*/  IABS R13, R3 ;  /* 0x00000003000d7213 */ /* 0x000fe20000000000 */
[----:B------:R-:W-:Y:S01]  /*0860*/  USHF.R.U32.HI UR5, URZ, 0x4, UR5 ;  /* 0x000000043f057899 */ /* 0x000fe20008011605 */
[C---:B------:R-:W-:Y:S01]  /*0870*/  LOP3.LUT R20, R31.reuse, 0x38, RZ, 0xfc, !PT ;  /* 0x000000381f147812 */ /* 0x040fe200078efcff */
[----:B0-----:R-:W0:Y:S01]  /*0880*/  MUFU.RCP R10, R10 ;  /* 0x0000000a000a7308 */ /* 0x001e220000001000 */
[----:B------:R-:W-:Y:S01]  /*0890*/  LOP3.LUT R33, R31, 0x2c, RZ, 0xfc, !PT ;  /* 0x0000002c1f217812 */ /* 0x000fe200078efcff */
[----:B------:R-:W-:Y:S01]  /*08a0*/  USGXT.U32 UR10, UR5, 0xe ;  /* 0x0000000e050a789a */ /* 0x000fe20008000000 */
[----:B------:R-:W-:Y:S02]  /*08b0*/  IABS R18, R20 ;  /* 0x0000001400127213 */ /* 0x000fe40000000000 */
[----:B------:R-:W-:-:S02]  /*08c0*/  CS2R R122, SRZ ;  /* 0x00000000007a7805 */ /* 0x000fc4000001ff00 */
[----:B------:R-:W-:Y:S02]  /*08d0*/  ISETP.GE.AND P0, PT, R20, RZ, PT ;  /* 0x000000ff1400720c */ /* 0x000fe40003f06270 */
[----:B------:R-:W-:Y:S02]  /*08e0*/  CS2R R124, SRZ ;  /* 0x00000000007c7805 */ /* 0x000fe4000001ff00 */
[C---:B------:R-:W-:Y:S01]  /*08f0*/  LOP3.LUT R34, R31.reuse, 0x28, RZ, 0xfc, !PT ;  /* 0x000000281f227812 */ /* 0x040fe200078efcff */
[----:B-1----:R-:W1:Y:S01]  /*0900*/  MUFU.RCP R12, R12 ;  /* 0x0000000c000c7308 */ /* 0x002e620000001000 */
[----:B------:R-:W-:Y:S02]  /*0910*/  LOP3.LUT R36, R31, 0x24, RZ, 0xfc, !PT ;  /* 0x000000241f247812 */ /* 0x000fe400078efcff */
[----:B------:R-:W-:Y:S02]  /*0920*/  CS2R R126, SRZ ;  /* 0x00000000007e7805 */ /* 0x000fe4000001ff00 */
[----:B------:R-:W-:-:S02]  /*0930*/  IABS R22, R33 ;  /* 0x0000002100167213 */ /* 0x000fc40000000000 */
[----:B------:R-:W-:Y:S02]  /*0940*/  CS2R R128, SRZ ;  /* 0x0000000000807805 */ /* 0x000fe4000001ff00 */
[----:B------:R-:W-:Y:S02]  /*0950*/  IABS R24, R34 ;  /* 0x0000002200187213 */ /* 0x000fe40000000000 */
[----:B------:R-:W-:Y:S02]  /*0960*/  CS2R R130, SRZ ;  /* 0x0000000000827805 */ /* 0x000fe4000001ff00 */
[----:B------:R-:W-:Y:S02]  /*0970*/  IABS R26, R36 ;  /* 0x00000024001a7213 */ /* 0x000fe40000000000 */
[----:B------:R-:W-:Y:S01]  /*0980*/  CS2R R132, SRZ ;  /* 0x0000000000847805 */ /* 0x000fe2000001ff00 */
[----:B0-----:R-:W-:Y:S01]  /*0990*/  VIADD R4, R10, 0xffffffe ;  /* 0x0ffffffe0a047836 */ /* 0x001fe20000000000 */
[----:B------:R-:W-:-:S02]  /*09a0*/  LOP3.LUT R38, R31, 0x1c, RZ, 0xfc, !PT ;  /* 0x0000001c1f267812 */ /* 0x000fc400078efcff */
[----:B------:R-:W-:Y:S02]  /*09b0*/  CS2R R134, SRZ ;  /* 0x0000000000867805 */ /* 0x000fe4000001ff00 */
[C---:B------:R-:W-:Y:S01]  /*09c0*/  LOP3.LUT R39, R31.reuse, 0x18, RZ, 0xfc, !PT ;  /* 0x000000181f277812 */ /* 0x040fe200078efcff */
[----:B------:R0:W2:Y:S01]  /*09d0*/  F2I.FTZ.U32.TRUNC.NTZ R5, R4 ;  /* 0x0000000400057305 */ /* 0x0000a2000021f000 */
[C---:B------:R-:W-:Y:S02]  /*09e0*/  LOP3.LUT R37, R31.reuse, 0x20, RZ, 0xfc, !PT ;  /* 0x000000201f257812 */ /* 0x040fe400078efcff */
[----:B------:R-:W-:Y:S02]  /*09f0*/  CS2R R136, SRZ ;  /* 0x0000000000887805 */ /* 0x000fe4000001ff00 */
[----:B------:R-:W-:Y:S01]  /*0a00*/  LOP3.LUT R40, R31, 0x14, RZ, 0xfc, !PT ;  /* 0x000000141f287812 */ /* 0x000fe200078efcff */
[----:B-1----:R-:W-:Y:S01]  /*0a10*/  VIADD R6, R12, 0xffffffe ;  /* 0x0ffffffe0c067836 */ /* 0x002fe20000000000 */
[----:B------:R-:W-:-:S02]  /*0a20*/  IABS R12, R0 ;  /* 0x00000000000c7213 */ /* 0x000fc40000000000 */
[----:B------:R-:W-:Y:S02]  /*0a30*/  CS2R R138, SRZ ;  /* 0x00000000008a7805 */ /* 0x000fe4000001ff00 */
[C---:B------:R-:W-:Y:S01]  /*0a40*/  LOP3.LUT R42, R31.reuse, 0xc, RZ, 0xfc, !PT ;  /* 0x0000000c1f2a7812 */ /* 0x040fe200078efcff */
[----:B------:R1:W3:Y:S01]  /*0a50*/  F2I.FTZ.U32.TRUNC.NTZ R7, R6 ;  /* 0x0000000600077305 */ /* 0x0002e2000021f000 */
[----:B0-----:R-:W-:Y:S01]  /*0a60*/  IMAD.MOV.U32 R4, RZ, RZ, RZ ;  /* 0x000000ffff047224 */ /* 0x001fe200078e00ff */
[C---:B------:R-:W-:Y:S02]  /*0a70*/  LOP3.LUT R44, R31.reuse, 0x4, RZ, 0xfc, !PT ;  /* 0x000000041f2c7812 */ /* 0x040fe400078efcff */
[----:B------:R-:W-:Y:S02]  /*0a80*/  CS2R R140, SRZ ;  /* 0x00000000008c7805 */ /* 0x000fe4000001ff00 */
[----:B------:R-:W-:Y:S02]  /*0a90*/  LOP3.LUT R41, R31, 0x10, RZ, 0xfc, !PT ;  /* 0x000000101f297812 */ /* 0x000fe400078efcff */
[----:B------:R-:W-:-:S02]  /*0aa0*/  CS2R R142, SRZ ;  /* 0x00000000008e7805 */ /* 0x000fc4000001ff00 */
[----:B------:R-:W-:Y:S01]  /*0ab0*/  IABS R30, R44 ;  /* 0x0000002c001e7213 */ /* 0x000fe20000000000 */
[--C-:B--2---:R-:W-:Y:S01]  /*0ac0*/  IMAD.MOV R14, RZ, RZ, -R5.reuse ;  /* 0x000000ffff0e7224 */ /* 0x104fe200078e0a05 */
[C---:B------:R-:W-:Y:S01]  /*0ad0*/  LOP3.LUT R43, R31.reuse, 0x8, RZ, 0xfc, !PT ;  /* 0x000000081f2b7812 */ /* 0x040fe200078efcff */
[----:B-1----:R-:W-:Y:S01]  /*0ae0*/  IMAD.MOV.U32 R6, RZ, RZ, RZ ;  /* 0x000000ffff067224 */ /* 0x002fe200078e00ff */
[----:B------:R-:W-:Y:S01]  /*0af0*/  IABS R32, R31 ;  /* 0x0000001f00207213 */ /* 0x000fe20000000000 */
[----:B------:R-:W-:Y:S01]  /*0b00*/  IMAD R15, R14, R19, RZ ;  /* 0x000000130e0f7224 */ /* 0x000fe200078e02ff */
[----:B------:R-:W-:Y:S02]  /*0b10*/  LOP3.LUT R14, R31, 0x3c, RZ, 0xfc, !PT ;  /* 0x0000003c1f0e7812 */ /* 0x000fe400078efcff */
[----:B------:R-:W-:Y:S02]  /*0b20*/  CS2R R144, SRZ ;  /* 0x0000000000907805 */ /* 0x000fe4000001ff00 */
[----:B------:R-:W-:Y:S01]  /*0b30*/  IABS R28, R43 ;  /* 0x0000002b001c7213 */ /* 0x000fe20000000000 */
[----:B------:R-:W-:Y:S01]  /*0b40*/  IMAD.HI.U32 R4, R5, R15, R4 ;  /* 0x0000000f05047227 */ /* 0x000fe200078e0004 */
[----:B------:R-:W-:-:S02]  /*0b50*/  IABS R16, R14 ;  /* 0x0000000e00107213 */ /* 0x000fc40000000000 */
[----:B------:R-:W-:Y:S02]  /*0b60*/  CS2R R146, SRZ ;  /* 0x0000000000927805 */ /* 0x000fe4000001ff00 */
[----:B------:R-:W-:Y:S01]  /*0b70*/  ISETP.GE.AND P1, PT, R14, RZ, PT ;  /* 0x000000ff0e00720c */ /* 0x000fe20003f26270 */
[----:B---3--:R-:W-:Y:S01]  /*0b80*/  IMAD.MOV R10, RZ, RZ, -R7 ;  /* 0x000000ffff0a7224 */ /* 0x008fe200078e0a07 */
[----:B------:R-:W-:Y:S01]  /*0b90*/  LOP3.LUT R178, R152, 0xc0, RZ, 0xc0, !PT ;  /* 0x000000c098b27812 */ /* 0x000fe200078ec0ff */
[----:B------:R-:W-:Y:S01]  /*0ba0*/  IMAD.HI.U32 R5, R4, R12, RZ ;  /* 0x0000000c04057227 */ /* 0x000fe200078e00ff */
[----:B------:R-:W-:Y:S02]  /*0bb0*/  LOP3.LUT R179, R152, 0x3f, RZ, 0xc0, !PT ;  /* 0x0000003f98b37812 */ /* 0x000fe400078ec0ff */
[----:B------:R-:W-:Y:S02]  /*0bc0*/  CS2R R148, SRZ ;  /* 0x0000000000947805 */ /* 0x000fe4000001ff00 */
[----:B------:R-:W-:Y:S01]  /*0bd0*/  CS2R R150, SRZ ;  /* 0x0000000000967805 */ /* 0x000fe2000001ff00 */
[----:B------:R-:W-:Y:S01]  /*0be0*/  IMAD R17, R10, R27, RZ ;  /* 0x0000001b0a117224 */ /* 0x000fe200078e02ff */
[----:B------:R-:W-:Y:S01]  /*0bf0*/  CS2R R88, SRZ ;  /* 0x0000000000587805 */ /* 0x000fe2000001ff00 */
[----:B------:R-:W-:Y:S01]  /*0c00*/  IMAD.HI.U32 R4, R4, R13, RZ ;  /* 0x0000000d04047227 */ /* 0x000fe200078e00ff */
[----:B------:R-:W-:-:S02]  /*0c10*/  CS2R R90, SRZ ;  /* 0x00000000005a7805 */ /* 0x000fc4000001ff00 */
[----:B------:R-:W-:Y:S02]  /*0c20*/  CS2R R92, SRZ ;  /* 0x00000000005c7805 */ /* 0x000fe4000001ff00 */
[----:B------:R-:W-:Y:S01]  /*0c30*/  CS2R R94, SRZ ;  /* 0x00000000005e7805 */ /* 0x000fe2000001ff00 */
[----:B------:R-:W-:Y:S01]  /*0c40*/  IMAD.MOV R5, RZ, RZ, -R5 ;  /* 0x000000ffff057224 */ /* 0x000fe200078e0a05 */
[----:B------:R-:W-:Y:S01]  /*0c50*/  CS2R R96, SRZ ;  /* 0x0000000000607805 */ /* 0x000fe2000001ff00 */
[----:B------:R-:W-:Y:S01]  /*0c60*/  IMAD.HI.U32 R7, R7, R17, R6 ;  /* 0x0000001107077227 */ /* 0x000fe200078e0006 */
[----:B------:R-:W-:Y:S02]  /*0c70*/  SHF.R.S32.HI R6, RZ, 0x1f, R35 ;  /* 0x0000001fff067819 */ /* 0x000fe40000011423 */
[----:B------:R-:W-:Y:S02]  /*0c80*/  CS2R R98, SRZ ;  /* 0x0000000000627805 */ /* 0x000fe4000001ff00 */
[----:B------:R-:W-:Y:S01]  /*0c90*/  CS2R R100, SRZ ;  /* 0x0000000000647805 */ /* 0x000fe2000001ff00 */
[----:B------:R-:W-:Y:S01]  /*0ca0*/  IMAD.MOV R14, RZ, RZ, -R4 ;  /* 0x000000ffff0e7224 */ /* 0x000fe200078e0a04 */
[----:B------:R-:W-:Y:S01]  /*0cb0*/  LEA.HI R35, R6, R35, RZ, 0x6 ;  /* 0x0000002306237211 */ /* 0x000fe200078f30ff */
[----:B------:R-:W-:Y:S01]  /*0cc0*/  IMAD R4, R19, R5, R12 ;  /* 0x0000000513047224 */ /* 0x000fe200078e020c */
[----:B------:R-:W-:Y:S01]  /*0cd0*/  LOP3.LUT R5, R31, 0x34, RZ, 0xfc, !PT ;  /* 0x000000341f057812 */ /* 0x000fe200078efcff */
[----:B------:R-:W-:Y:S01]  /*0ce0*/  IMAD.HI.U32 R6, R7, R16, RZ ;  /* 0x0000001007067227 */ /* 0x000fe200078e00ff */
[----:B------:R-:W-:-:S02]  /*0cf0*/  SHF.R.S32.HI R181, RZ, 0x6, R35 ;  /* 0x00000006ffb57819 */ /* 0x000fc40000011423 */
[----:B------:R-:W-:Y:S02]  /*0d00*/  CS2R R102, SRZ ;  /* 0x0000000000667805 */ /* 0x000fe4000001ff00 */
[----:B------:R-:W-:Y:S01]  /*0d10*/  ISETP.GT.U32.AND P2, PT, R19, R4, PT ;  /* 0x000000041300720c */ /* 0x000fe20003f44070 */
[----:B------:R-:W-:Y:S01]  /*0d20*/  IMAD.MOV R15, RZ, RZ, -R6 ;  /* 0x000000ffff0f7224 */ /* 0x000fe200078e0a06 */
[----:B------:R-:W-:Y:S01]  /*0d30*/  ISETP.GE.AND P5, PT, R5, RZ, PT ;  /* 0x000000ff0500720c */ /* 0x000fe20003fa6270 */
[----:B------:R-:W-:Y:S01]  /*0d40*/  IMAD R6, R19, R14, R13 ;  /* 0x0000000e13067224 */ /* 0x000fe200078e020d */
[----:B------:R-:W-:Y:S01]  /*0d50*/  LOP3.LUT R13, R31, 0x30, RZ, 0xfc, !PT ;  /* 0x000000301f0d7812 */ /* 0x000fe200078efcff */
[----:B------:R-:W-:Y:S01]  /*0d60*/  IMAD.HI.U32 R10, R7, R18, RZ ;  /* 0x00000012070a7227 */ /* 0x000fe200078e00ff */
[----:B------:R-:W-:Y:S02]  /*0d70*/  CS2R R104, SRZ ;  /* 0x0000000000687805 */ /* 0x000fe4000001ff00 */
[----:B------:R-:W-:-:S02]  /*0d80*/  CS2R R106, SRZ ;  /* 0x00000000006a7805 */ /* 0x000fc4000001ff00 */
[----:B------:R-:W-:Y:S01]  /*0d90*/  ISETP.GT.U32.AND P3, PT, R19, R6, PT ;  /* 0x000000061300720c */ /* 0x000fe20003f64070 */
[----:B------:R-:W-:Y:S01]  /*0da0*/  IMAD.MOV R17, RZ, RZ, -R10 ;  /* 0x000000ffff117224 */ /* 0x000fe200078e0a0a */
[----:B------:R-:W-:Y:S01]  /*0db0*/  IABS R20, R13 ;  /* 0x0000000d00147213 */ /* 0x000fe20000000000 */
[----:B------:R-:W-:Y:S01]  /*0dc0*/  IMAD R10, R27, R15, R16 ;  /* 0x0000000f1b0a7224 */ /* 0x000fe200078e0210 */
[----:B------:R-:W-:Y:S01]  /*0dd0*/  ISETP.GE.AND P4, PT, R13, RZ, PT ;  /* 0x000000ff0d00720c */ /* 0x000fe20003f86270 */
[----:B------:R-:W-:Y:S01]  /*0de0*/  @!P2 IMAD.IADD R4, R4, 0x1, -R19 ;  /* 0x000000010404a824 */ /* 0x000fe200078e0a13 */
[----:B------:R-:W-:Y:S01]  /*0df0*/  CS2R R108, SRZ ;  /* 0x00000000006c7805 */ /* 0x000fe2000001ff00 */
[----:B------:R-:W-:Y:S01]  /*0e00*/  IMAD R12, R27, R17, R18 ;  /* 0x000000111b0c7224 */ /* 0x000fe200078e0212 */
[----:B------:R-:W-:Y:S01]  /*0e10*/  IABS R18, R5 ;  /* 0x0000000500127213 */ /* 0x000fe20000000000 */
[----:B------:R-:W-:Y:S01]  /*0e20*/  IMAD.HI.U32 R13, R7, R20, RZ ;  /* 0x00000014070d7227 */ /* 0x000fe200078e00ff */
[----:B------:R-:W-:-:S02]  /*0e30*/  ISETP.GT.U32.AND P2, PT, R19, R4, PT ;  /* 0x000000041300720c */ /* 0x000fc40003f44070 */
[----:B------:R-:W-:Y:S02]  /*0e40*/  CS2R R110, SRZ ;  /* 0x00000000006e7805 */ /* 0x000fe4000001ff00 */
[----:B------:R-:W-:Y:S01]  /*0e50*/  CS2R R112, SRZ ;  /* 0x0000000000707805 */ /* 0x000fe2000001ff00 */
[----:B------:R-:W-:Y:S01]  /*0e60*/  @!P3 IMAD.IADD R6, R6, 0x1, -R19 ;  /* 0x000000010606b824 */ /* 0x000fe200078e0a13 */
[----:B------:R-:W-:Y:S01]  /*0e70*/  CS2R R114, SRZ ;  /* 0x0000000000727805 */ /* 0x000fe2000001ff00 */
[----:B------:R-:W-:Y:S01]  /*0e80*/  IMAD.HI.U32 R5, R7, R18, RZ ;  /* 0x0000001207057227 */ /* 0x000fe200078e00ff */
[----:B------:R-:W-:Y:S02]  /*0e90*/  CS2R R116, SRZ ;  /* 0x0000000000747805 */ /* 0x000fe4000001ff00 */
[----:B------:R-:W-:Y:S02]  /*0ea0*/  CS2R R118, SRZ ;  /* 0x0000000000767805 */ /* 0x000fe4000001ff00 */
[----:B------:R-:W-:Y:S01]  /*0eb0*/  ISETP.GT.U32.AND P3, PT, R19, R6, PT ;  /* 0x000000061300720c */ /* 0x000fe20003f64070 */
[----:B------:R-:W-:Y:S01]  /*0ec0*/  IMAD.MOV R5, RZ, RZ, -R5 ;  /* 0x000000ffff057224 */ /* 0x000fe200078e0a05 */
[----:B------:R-:W-:Y:S01]  /*0ed0*/  CS2R R56, SRZ ;  /* 0x0000000000387805 */ /* 0x000fe2000001ff00 */
[----:B------:R-:W-:Y:S01]  /*0ee0*/  IMAD.MOV R17, RZ, RZ, -R13 ;  /* 0x000000ffff117224 */ /* 0x000fe200078e0a0d */
[----:B------:R-:W-:Y:S01]  /*0ef0*/  CS2R R58, SRZ ;  /* 0x00000000003a7805 */ /* 0x000fe2000001ff00 */
[----:B------:R-:W-:Y:S01]  /*0f00*/  @!P2 IMAD.IADD R4, R4, 0x1, -R19 ;  /* 0x000000010404a824 */ /* 0x000fe200078e0a13 */
[----:B------:R-:W-:Y:S01]  /*0f10*/  ISETP.GE.AND P2, PT, R3, RZ, PT ;  /* 0x000000ff0300720c */ /* 0x000fe20003f46270 */
[C---:B------:R-:W-:Y:S01]  /*0f20*/  IMAD R13, R27.reuse, R5, R18 ;  /* 0x000000051b0d7224 */ /* 0x040fe200078e0212 */
[----:B------:R-:W-:Y:S01]  /*0f30*/  LOP3.LUT R5, RZ, R8, RZ, 0x33, !PT ;  /* 0x00000008ff057212 */ /* 0x000fe200078e33ff */
[----:B------:R-:W-:Y:S01]  /*0f40*/  @!P6 IMAD.MOV R4, RZ, RZ, -R4 ;  /* 0x000000ffff04e224 */ /* 0x000fe200078e0a04 */
[----:B------:R-:W-:Y:S01]  /*0f50*/  ISETP.GT.U32.AND P6, PT, R27, R10, PT ;  /* 0x0000000a1b00720c */ /* 0x000fe20003fc4070 */
[----:B------:R-:W-:Y:S01]  /*0f60*/  IMAD.HI.U32 R14, R7, R22, RZ ;  /* 0x00000016070e7227 */ /* 0x000fe200078e00ff */
[----:B------:R-:W-:-:S02]  /*0f70*/  CS2R R60, SRZ ;  /* 0x00000000003c7805 */ /* 0x000fc4000001ff00 */
[----:B------:R-:W-:Y:S02]  /*0f80*/  CS2R R62, SRZ ;  /* 0x00000000003e7805 */ /* 0x000fe4000001ff00 */
[----:B------:R-:W-:Y:S01]  /*0f90*/  CS2R R64, SRZ ;  /* 0x0000000000407805 */ /* 0x000fe2000001ff00 */
[----:B------:R-:W-:Y:S01]  /*0fa0*/  @!P3 IMAD.IADD R6, R6, 0x1, -R19 ;  /* 0x000000010606b824 */ /* 0x000fe200078e0a13 */
[----:B------:R-:W-:Y:S01]  /*0fb0*/  ISETP.NE.AND P3, PT, R8, RZ, PT ;  /* 0x000000ff0800720c */ /* 0x000fe20003f65270 */
[----:B------:R-:W-:Y:S01]  /*0fc0*/  IMAD.HI.U32 R15, R7, R24, RZ ;  /* 0x00000018070f7227 */ /* 0x000fe200078e00ff */
[----:B------:R-:W-:Y:S02]  /*0fd0*/  CS2R R66, SRZ ;  /* 0x0000000000427805 */ /* 0x000fe4000001ff00 */
[----:B------:R-:W-:Y:S02]  /*0fe0*/  CS2R R68, SRZ ;  /* 0x0000000000447805 */ /* 0x000fe4000001ff00 */
[----:B------:R-:W-:Y:S01]  /*0ff0*/  SEL R29, R5, R4, !P3 ;  /* 0x00000004051d7207 */ /* 0x000fe20005800000 */
[----:B------:R-:W-:Y:S01]  /*1000*/  @!P2 IMAD.MOV R6, RZ, RZ, -R6 ;  /* 0x000000ffff06a224 */ /* 0x000fe200078e0a06 */
[----:B------:R-:W-:Y:S01]  /*1010*/  ISETP.GT.U32.AND P2, PT, R27, R12, PT ;  /* 0x0000000c1b00720c */ /* 0x000fe20003f44070 */
[----:B------:R-:W-:Y:S01]  /*1020*/  @!P6 IMAD.IADD R10, R10, 0x1, -R27 ;  /* 0x000000010a0ae824 */ /* 0x000fe200078e0a1b */
[----:B------:R-:W-:Y:S01]  /*1030*/  CS2R R70, SRZ ;  /* 0x0000000000467805 */ /* 0x000fe2000001ff00 */
[----:B------:R-:W-:Y:S01]  /*1040*/  IMAD.HI.U32 R16, R7, R26, RZ ;  /* 0x0000001a07107227 */ /* 0x000fe200078e00ff */
[----:B------:R-:W-:-:S02]  /*1050*/  SEL R5, R5, R6, !P3 ;  /* 0x0000000605057207 */ /* 0x000fc40005800000 */
[----:B------:R-:W-:Y:S02]  /*1060*/  CS2R R72, SRZ ;  /* 0x0000000000487805 */ /* 0x000fe4000001ff00 */
[C---:B------:R-:W-:Y:S01]  /*1070*/  ISETP.GT.U32.AND P3, PT, R27.reuse, R13, PT ;  /* 0x0000000d1b00720c */ /* 0x040fe20003f64070 */
[----:B------:R-:W-:Y:S01]  /*1080*/  IMAD.MOV R21, RZ, RZ, -R14 ;  /* 0x000000ffff157224 */ /* 0x000fe200078e0a0e */
[----:B------:R-:W-:Y:S01]  /*1090*/  CS2R R74, SRZ ;  /* 0x00000000004a7805 */ /* 0x000fe2000001ff00 */
[----:B------:R-:W-:Y:S01]  /*10a0*/  IMAD.MOV R23, RZ, RZ, -R15 ;  /* 0x000000ffff177224 */ /* 0x000fe200078e0a0f */
[----:B------:R-:W-:Y:S01]  /*10b0*/  CS2R R76, SRZ ;  /* 0x00000000004c7805 */ /* 0x000fe2000001ff00 */
[----:B------:R-:W-:Y:S01]  /*10c0*/  IMAD.MOV R25, RZ, RZ, -R16 ;  /* 0x000000ffff197224 */ /* 0x000fe200078e0a10 */
[----:B------:R-:W-:Y:S01]  /*10d0*/  CS2R R78, SRZ ;  /* 0x00000000004e7805 */ /* 0x000fe2000001ff00 */
[--C-:B------:R-:W-:Y:S01]  /*10e0*/  @!P2 IMAD.IADD R12, R12, 0x1, -R27.reuse ;  /* 0x000000010c0ca824 */ /* 0x100fe200078e0a1b */
[C---:B------:R-:W-:Y:S01]  /*10f0*/  ISETP.GT.U32.AND P2, PT, R27.reuse, R10, PT ;  /* 0x0000000a1b00720c */ /* 0x040fe20003f44070 */
[C---:B------:R-:W-:Y:S01]  /*1100*/  IMAD R15, R27.reuse, R21, R22 ;  /* 0x000000151b0f7224 */ /* 0x040fe200078e0216 */
[----:B------:R-:W-:Y:S01]  /*1110*/  IABS R22, R38 ;  /* 0x0000002600167213 */ /* 0x000fe20000000000 */
[----:B------:R-:W-:Y:S01]  /*1120*/  IMAD R16, R27, R23, R24 ;  /* 0x000000171b107224 */ /* 0x000fe200078e0218 */
[----:B------:R-:W-:Y:S01]  /*1130*/  IABS R24, R39 ;  /* 0x0000002700187213 */ /* 0x000fe20000000000 */
[----:B------:R-:W-:Y:S01]  /*1140*/  @!P3 IMAD.IADD R13, R13, 0x1, -R27 ;  /* 0x000000010d0db824 */ /* 0x000fe200078e0a1b */
[C---:B------:R-:W-:Y:S01]  /*1150*/  ISETP.GT.U32.AND P6, PT, R27.reuse, R12, PT ;  /* 0x0000000c1b00720c */ /* 0x040fe20003fc4070 */
[C---:B------:R-:W-:Y:S01]  /*1160*/  IMAD R14, R27.reuse, R17, R20 ;  /* 0x000000111b0e7224 */ /* 0x040fe200078e0214 */
[----:B------:R-:W-:Y:S01]  /*1170*/  ISETP.GT.U32.AND P3, PT, R27, R16, PT ;  /* 0x000000101b00720c */ /* 0x000fe20003f64070 */
[----:B------:R-:W-:Y:S01]  /*1180*/  IMAD.HI.U32 R6, R7, R22, RZ ;  /* 0x0000001607067227 */ /* 0x000fe200078e00ff */
[----:B------:R-:W-:-:S02]  /*1190*/  IABS R20, R37 ;  /* 0x0000002500147213 */ /* 0x000fc40000000000 */
[----:B------:R-:W-:Y:S02]  /*11a0*/  CS2R R80, SRZ ;  /* 0x0000000000507805 */ /* 0x000fe4000001ff00 */
[----:B------:R-:W-:Y:S01]  /*11b0*/  CS2R R82, SRZ ;  /* 0x0000000000527805 */ /* 0x000fe2000001ff00 */
[----:B------:R-:W-:Y:S01]  /*11c0*/  IMAD.HI.U32 R8, R7, R24, RZ ;  /* 0x0000001807087227 */ /* 0x000fe200078e00ff */
[----:B------:R-:W-:Y:S02]  /*11d0*/  CS2R R84, SRZ ;  /* 0x0000000000547805 */ /* 0x000fe4000001ff00 */
[----:B------:R-:W-:Y:S02]  /*11e0*/  CS2R R86, SRZ ;  /* 0x0000000000567805 */ /* 0x000fe4000001ff00 */
[----:B------:R-:W-:Y:S01]  /*11f0*/  CS2R R46, SRZ ;  /* 0x00000000002e7805 */ /* 0x000fe2000001ff00 */
[--C-:B------:R-:W-:Y:S01]  /*1200*/  @!P2 IMAD.IADD R10, R10, 0x1, -R27.reuse ;  /* 0x000000010a0aa824 */ /* 0x100fe200078e0a1b */
[C---:B------:R-:W-:Y:S01]  /*1210*/  ISETP.GT.U32.AND P2, PT, R27.reuse, R14, PT ;  /* 0x0000000e1b00720c */ /* 0x040fe20003f44070 */
[----:B------:R-:W-:Y:S01]  /*1220*/  IMAD.MOV R6, RZ, RZ, -R6 ;  /* 0x000000ffff067224 */ /* 0x000fe200078e0a06 */
[----:B------:R-:W-:Y:S01]  /*1230*/  CS2R R48, SRZ ;  /* 0x0000000000307805 */ /* 0x000fe2000001ff00 */
[----:B------:R-:W-:Y:S01]  /*1240*/  IMAD.MOV R19, RZ, RZ, -R8 ;  /* 0x000000ffff137224 */ /* 0x000fe200078e0a08 */
[----:B------:R-:W-:Y:S01]  /*1250*/  CS2R R50, SRZ ;  /* 0x0000000000327805 */ /* 0x000fe2000001ff00 */
[C---:B------:R-:W-:Y:S01]  /*1260*/  IMAD R8, R27.reuse, R6, R22 ;  /* 0x000000061b087224 */ /* 0x040fe200078e0216 */
[----:B------:R-:W-:Y:S01]  /*1270*/  CS2R R52, SRZ ;  /* 0x0000000000347805 */ /* 0x000fe2000001ff00 */
[--C-:B------:R-:W-:Y:S01]  /*1280*/  @!P3 IMAD.IADD R16, R16, 0x1, -R27.reuse ;  /* 0x000000011010b824 */ /* 0x100fe200078e0a1b */
[----:B------:R-:W-:Y:S01]  /*1290*/  CS2R R54, SRZ ;  /* 0x0000000000367805 */ /* 0x000fe2000001ff00 */
[C---:B------:R-:W-:Y:S01]  /*12a0*/  IMAD R17, R27.reuse, R25, R26 ;  /* 0x000000191b117224 */ /* 0x040fe200078e021a */
[C---:B------:R-:W-:Y:S01]  /*12b0*/  ISETP.GT.U32.AND P3, PT, R27.reuse, R8, PT ;  /* 0x000000081b00720c */ /* 0x040fe20003f64070 */
[--C-:B------:R-:W-:Y:S01]  /*12c0*/  @!P6 IMAD.IADD R12, R12, 0x1, -R27.reuse ;  /* 0x000000010c0ce824 */ /* 0x100fe200078e0a1b */
[C---:B------:R-:W-:Y:S01]  /*12d0*/  ISETP.GT.U32.AND P6, PT, R27.reuse, R15, PT ;  /* 0x0000000f1b00720c */ /* 0x040fe20003fc4070 */
[----:B------:R-:W-:Y:S01]  /*12e0*/  @!P2 IMAD.IADD R14, R14, 0x1, -R27 ;  /* 0x000000010e0ea824 */ /* 0x000fe200078e0a1b */
[----:B------:R-:W-:Y:S01]  /*12f0*/  ISETP.GT.U32.AND P2, PT, R27, R17, PT ;  /* 0x000000111b00720c */ /* 0x000fe20003f44070 */
[----:B------:R-:W-:Y:S01]  /*1300*/  IMAD.HI.U32 R4, R7, R20, RZ ;  /* 0x0000001407047227 */ /* 0x000fe200078e00ff */
[----:B------:R-:W-:Y:S01]  /*1310*/  IABS R26, R40 ;  /* 0x00000028001a7213 */ /* 0x000fe20000000000 */
[----:B------:R-:W-:-:S02]  /*1320*/  UMOV UR11, 0x40000040 ;  /* 0x40000040000b7882 */ /* 0x000fc40000000000 */
[----:B------:R-:W-:Y:S02]  /*1330*/  IMAD.MOV R4, RZ, RZ, -R4 ;  /* 0x000000ffff047224 */ /* 0x000fe400078e0a04 */
[C---:B------:R-:W-:Y:S01]  /*1340*/  IMAD R19, R27.reuse, R19, R24 ;  /* 0x000000131b137224 */ /* 0x040fe200078e0218 */
[----:B------:R-:W-:Y:S01]  /*1350*/  IABS R24, R41 ;  /* 0x0000002900187213 */ /* 0x000fe20000000000 */
[C---:B------:R-:W-:Y:S02]  /*1360*/  IMAD R4, R27.reuse, R4, R20 ;  /* 0x000000041b047224 */ /* 0x040fe400078e0214 */
[----:B------:R-:W-:Y:S01]  /*1370*/  @!P3 IMAD.IADD R8, R8, 0x1, -R27 ;  /* 0x000000010808b824 */ /* 0x000fe200078e0a1b */
[----:B------:R-:W-:Y:S01]  /*1380*/  ISETP.GT.U32.AND P3, PT, R27, R14, PT ;  /* 0x0000000e1b00720c */ /* 0x000fe20003f64070 */
[----:B------:R-:W-:-:S04]  /*1390*/  IMAD.HI.U32 R18, R7, R26, RZ ;  /* 0x0000001a07127227 */ /* 0x000fc800078e00ff */
[--C-:B------:R-:W-:Y:S01]  /*13a0*/  @!P6 IMAD.IADD R15, R15, 0x1, -R27.reuse ;  /* 0x000000010f0fe824 */ /* 0x100fe200078e0a1b */
[----:B------:R-:W-:Y:S01]  /*13b0*/  ISETP.GT.U32.AND P6, PT, R27, R4, PT ;  /* 0x000000041b00720c */ /* 0x000fe20003fc4070 */
[----:B------:R-:W-:Y:S01]  /*13c0*/  @!P2 IMAD.IADD R17, R17, 0x1, -R27 ;  /* 0x000000011111a824 */ /* 0x000fe200078e0a1b */
[----:B------:R-:W-:Y:S01]  /*13d0*/  ISETP.GT.U32.AND P2, PT, R27, R19, PT ;  /* 0x000000131b00720c */ /* 0x000fe20003f44070 */
[----:B------:R-:W-:Y:S02]  /*13e0*/  IMAD.MOV R18, RZ, RZ, -R18 ;  /* 0x000000ffff127224 */ /* 0x000fe400078e0a12 */
[----:B------:R-:W-:-:S04]  /*13f0*/  IMAD.HI.U32 R22, R7, R30, RZ ;  /* 0x0000001e07167227 */ /* 0x000fc800078e00ff */
[C---:B------:R-:W-:Y:S01]  /*1400*/  IMAD R20, R27.reuse, R18, R26 ;  /* 0x000000121b147224 */ /* 0x040fe200078e021a */
[----:B------:R-:W-:Y:S01]  /*1410*/  IABS R26, R42 ;  /* 0x0000002a001a7213 */ /* 0x000fe20000000000 */
[--C-:B------:R-:W-:Y:S01]  /*1420*/  @!P3 IMAD.IADD R14, R14, 0x1, -R27.reuse ;  /* 0x000000010e0eb824 */ /* 0x100fe200078e0a1b */
[C---:B------:R-:W-:Y:S01]  /*1430*/  ISETP.GT.U32.AND P3, PT, R27.reuse, R16, PT ;  /* 0x000000101b00720c */ /* 0x040fe20003f64070 */
[----:B------:R-:W-:Y:S01]  /*1440*/  @!P6 IMAD.IADD R4, R4, 0x1, -R27 ;  /* 0x000000010404e824 */ /* 0x000fe200078e0a1b */
[----:B------:R-:W-:Y:S01]  /*1450*/  ISETP.GT.U32.AND P6, PT, R27, R13, PT ;  /* 0x0000000d1b00720c */ /* 0x000fe20003fc4070 */
[----:B------:R-:W-:-:S04]  /*1460*/  IMAD.HI.U32 R18, R7, R26, RZ ;  /* 0x0000001a07127227 */ /* 0x000fc800078e00ff */
[----:B------:R-:W-:Y:S01]  /*1470*/  @!P2 IMAD.IADD R19, R19, 0x1, -R27 ;  /* 0x000000011313a824 */ /* 0x000fe200078e0a1b */
[----:B------:R-:W-:Y:S01]  /*1480*/  ISETP.GT.U32.AND P2, PT, R27, R15, PT ;  /* 0x0000000f1b00720c */ /* 0x000fe20003f44070 */
[----:B------:R-:W-:Y:S02]  /*1490*/  IMAD.MOV R18, RZ, RZ, -R18 ;  /* 0x000000ffff127224 */ /* 0x000fe400078e0a12 */
[----:B------:R-:W-:-:S04]  /*14a0*/  IMAD.HI.U32 R6, R7, R24, RZ ;  /* 0x0000001807067227 */ /* 0x000fc800078e00ff */
[----:B------:R-:W-:Y:S02]  /*14b0*/  IMAD.MOV R25, RZ, RZ, -R22 ;  /* 0x000000ffff197224 */ /* 0x000fe400078e0a16 */
[----:B------:R-:W-:Y:S01]  /*14c0*/  @!P1 IMAD.MOV R10, RZ, RZ, -R10 ;  /* 0x000000ffff0a9224 */ /* 0x000fe200078e0a0a */
[----:B------:R-:W-:Y:S01]  /*14d0*/  ISETP.GT.U32.AND P1, PT, R27, R17, PT ;  /* 0x000000111b00720c */ /* 0x000fe20003f24070 */
[----:B------:R-:W-:-:S04]  /*14e0*/  IMAD.HI.U32 R21, R7, R28, RZ ;  /* 0x0000001c07157227 */ /* 0x000fc800078e00ff */
[----:B------:R-:W-:Y:S02]  /*14f0*/  IMAD R22, R27, R18, R26 ;  /* 0x000000121b167224 */ /* 0x000fe400078e021a */
[----:B------:R-:W-:Y:S02]  /*1500*/  IMAD.MOV R6, RZ, RZ, -R6 ;  /* 0x000000ffff067224 */ /* 0x000fe400078e0a06 */
[----:B------:R-:W-:-:S04]  /*1510*/  IMAD.HI.U32 R7, R7, R32, RZ ;  /* 0x0000002007077227 */ /* 0x000fc800078e00ff */
[----:B------:R-:W-:Y:S02]  /*1520*/  IMAD.MOV R23, RZ, RZ, -R21 ;  /* 0x000000ffff177224 */ /* 0x000fe400078e0a15 */
[----:B------:R-:W-:Y:S01]  /*1530*/  @!P0 IMAD.MOV R12, RZ, RZ, -R12 ;  /* 0x000000ffff0c8224 */ /* 0x000fe200078e0a0c */
[C---:B------:R-:W-:Y:S01]  /*1540*/  ISETP.GT.U32.AND P0, PT, R27.reuse, R4, PT ;  /* 0x000000041b00720c */ /* 0x040fe20003f04070 */
[----:B------:R-:W-:Y:S01]  /*1550*/  @!P3 IMAD.IADD R16, R16, 0x1, -R27 ;  /* 0x000000011010b824 */ /* 0x000fe200078e0a1b */
[C---:B------:R-:W-:Y:S01]  /*1560*/  ISETP.GT.U32.AND P3, PT, R27.reuse, R22, PT ;  /* 0x000000161b00720c */ /* 0x040fe20003f64070 */
[----:B------:R-:W-:Y:S01]  /*1570*/  IMAD R21, R27, R6, R24 ;  /* 0x000000061b157224 */ /* 0x000fe200078e0218 */
[----:B------:R-:W-:Y:S01]  /*1580*/  SHF.R.U32.HI R24, RZ, 0x2, R178 ;  /* 0x00000002ff187819 */ /* 0x000fe200000116b2 */
[----:B------:R-:W-:Y:S02]  /*1590*/  IMAD.MOV R7, RZ, RZ, -R7 ;  /* 0x000000ffff077224 */ /* 0x000fe400078e0a07 */
[----:B------:R-:W-:Y:S01]  /*15a0*/  @!P6 IMAD.IADD R13, R13, 0x1, -R27 ;  /* 0x000000010d0de824 */ /* 0x000fe200078e0a1b */
[C---:B------:R-:W-:Y:S01]  /*15b0*/  ISETP.GT.U32.AND P6, PT, R27.reuse, R8, PT ;  /* 0x000000081b00720c */ /* 0x040fe20003fc4070 */
[----:B------:R-:W-:-:S02]  /*15c0*/  IMAD R26, R27, R7, R32 ;  /* 0x000000071b1a7224 */ /* 0x000fc400078e0220 */
[----:B------:R-:W-:Y:S01]  /*15d0*/  @!P4 IMAD.MOV R14, RZ, RZ, -R14 ;  /* 0x000000ffff0ec224 */ /* 0x000fe200078e0a0e */
[----:B------:R-:W-:Y:S01]  /*15e0*/  ISETP.GT.U32.AND P4, PT, R27, R20, PT ;  /* 0x000000141b00720c */ /* 0x000fe20003f84070 */
[----:B------:R-:W-:Y:S01]  /*15f0*/  @!P2 IMAD.IADD R15, R15, 0x1, -R27 ;  /* 0x000000010f0fa824 */ /* 0x000fe200078e0a1b */
[C---:B------:R-:W-:Y:S01]  /*1600*/  ISETP.GT.U32.AND P2, PT, R27.reuse, R21, PT ;  /* 0x000000151b00720c */ /* 0x040fe20003f44070 */
[----:B------:R-:W-:Y:S01]  /*1610*/  @!P5 IMAD.MOV R13, RZ, RZ, -R13 ;  /* 0x000000ffff0dd224 */ /* 0x000fe200078e0a0d */
[----:B------:R-:W-:Y:S01]  /*1620*/  ISETP.GT.U32.AND P5, PT, R27, R19, PT ;  /* 0x000000131b00720c */ /* 0x000fe20003fa4070 */
[--C-:B------:R-:W-:Y:S01]  /*1630*/  @!P1 IMAD.IADD R17, R17, 0x1, -R27.reuse ;  /* 0x0000000111119824 */ /* 0x100fe200078e0a1b */
[C---:B------:R-:W-:Y:S01]  /*1640*/  ISETP.GT.U32.AND P1, PT, R27.reuse, R26, PT ;  /* 0x0000001a1b00720c */ /* 0x040fe20003f24070 */
[----:B------:R-:W-:Y:S02]  /*1650*/  IMAD R23, R27, R23, R28 ;  /* 0x000000171b177224 */ /* 0x000fe400078e021c */
[----:B------:R-:W-:-:S02]  /*1660*/  @!P0 IMAD.IADD R4, R4, 0x1, -R27 ;  /* 0x0000000104048824 */ /* 0x000fc400078e0a1b */
[--C-:B------:R-:W-:Y:S01]  /*1670*/  @!P3 IMAD.IADD R22, R22, 0x1, -R27.reuse ;  /* 0x000000011616b824 */ /* 0x100fe200078e0a1b */
[C---:B------:R-:W-:Y:S01]  /*1680*/  ISETP.GT.U32.AND P0, PT, R27.reuse, R23, PT ;  /* 0x000000171b00720c */ /* 0x040fe20003f04070 */
[----:B------:R-:W-:Y:S01]  /*1690*/  IMAD R25, R27, R25, R30 ;  /* 0x000000191b197224 */ /* 0x000fe200078e021e */
[----:B------:R-:W-:Y:S01]  /*16a0*/  ISETP.GE.AND P3, PT, R37, RZ, PT ;  /* 0x000000ff2500720c */ /* 0x000fe20003f66270 */
[--C-:B------:R-:W-:Y:S01]  /*16b0*/  @!P6 IMAD.IADD R8, R8, 0x1, -R27.reuse ;  /* 0x000000010808e824 */ /* 0x100fe200078e0a1b */
[----:B------:R-:W-:Y:S01]  /*16c0*/  ISETP.GE.AND P6, PT, R33, RZ, PT ;  /* 0x000000ff2100720c */ /* 0x000fe20003fc6270 */
[--C-:B------:R-:W-:Y:S01]  /*16d0*/  @!P4 IMAD.IADD R20, R20, 0x1, -R27.reuse ;  /* 0x000000011414c824 */ /* 0x100fe200078e0a1b */
[----:B------:R-:W-:Y:S01]  /*16e0*/  ISETP.GT.U32.AND P4, PT, R27, R25, PT ;  /* 0x000000191b00720c */ /* 0x000fe20003f84070 */
[--C-:B------:R-:W-:Y:S01]  /*16f0*/  @!P2 IMAD.IADD R21, R21, 0x1, -R27.reuse ;  /* 0x000000011515a824 */ /* 0x100fe200078e0a1b */
[----:B------:R-:W-:Y:S01]  /*1700*/  ISETP.GE.AND P2, PT, R36, RZ, PT ;  /* 0x000000ff2400720c */ /* 0x000fe20003f46270 */
[--C-:B------:R-:W-:Y:S01]  /*1710*/  @!P5 IMAD.IADD R19, R19, 0x1, -R27.reuse ;  /* 0x000000011313d824 */ /* 0x100fe200078e0a1b */
[----:B------:R-:W-:Y:S01]  /*1720*/  ISETP.GE.AND P5, PT, R34, RZ, PT ;  /* 0x000000ff2200720c */ /* 0x000fe20003fa6270 */
[--C-:B------:R-:W-:Y:S01]  /*1730*/  @!P1 IMAD.IADD R26, R26, 0x1, -R27.reuse ;  /* 0x000000011a1a9824 */ /* 0x100fe200078e0a1b */
[----:B------:R-:W-:Y:S01]  /*1740*/  ISETP.GE.AND P1, PT, R38, RZ, PT ;  /* 0x000000ff2600720c */ /* 0x000fe20003f26270 */
[----:B------:R-:W-:Y:S01]  /*1750*/  IMAD.MOV.U32 R6, RZ, RZ, R4 ;  /* 0x000000ffff067224 */ /* 0x000fe200078e0004 */
[----:B------:R-:W0:Y:S01]  /*1760*/  LDC R34, c[0x0][0x238] ;  /* 0x00008e00ff227b82 */ /* 0x000e220000000800 */
[----:B------:R-:W-:Y:S01]  /*1770*/  @!P0 IMAD.IADD R23, R23, 0x1, -R27 ;  /* 0x0000000117178824 */ /* 0x000fe200078e0a1b */
[----:B------:R-:W-:Y:S01]  /*1780*/  ISETP.GE.AND P0, PT, R39, RZ, PT ;  /* 0x000000ff2700720c */ /* 0x000fe20003f06270 */
[----:B------:R-:W-:Y:S01]  /*1790*/  @!P3 IMAD.MOV R6, RZ, RZ, -R6 ;  /* 0x000000ffff06b224 */ /* 0x000fe200078e0a06 */
[C---:B------:R-:W-:Y:S01]  /*17a0*/  ISETP.GT.U32.AND P3, PT, R27.reuse, R26, PT ;  /* 0x0000001a1b00720c */ /* 0x040fe20003f64070 */
[----:B------:R-:W-:Y:S01]  /*17b0*/  @!P6 IMAD.MOV R15, RZ, RZ, -R15 ;  /* 0x000000ffff0fe224 */ /* 0x000fe200078e0a0f */
[----:B------:R-:W-:Y:S01]  /*17c0*/  ISETP.GT.U32.AND P6, PT, R27, R23, PT ;  /* 0x000000171b00720c */ /* 0x000fe20003fc4070 */
[----:B------:R-:W-:Y:S01]  /*17d0*/  @!P4 IMAD.IADD R25, R25, 0x1, -R27 ;  /* 0x000000011919c824 */ /* 0x000fe200078e0a1b */
[C---:B------:R-:W-:Y:S01]  /*17e0*/  ISETP.GT.U32.AND P4, PT, R27.reuse, R20, PT ;  /* 0x000000141b00720c */ /* 0x040fe20003f84070 */
[----:B------:R-:W-:Y:S01]  /*17f0*/  @!P2 IMAD.MOV R17, RZ, RZ, -R17 ;  /* 0x000000ffff11a224 */ /* 0x000fe200078e0a11 */
[----:B------:R-:W-:Y:S01]  /*1800*/  ISETP.GT.U32.AND P2, PT, R27, R22, PT ;  /* 0x000000161b00720c */ /* 0x000fe20003f44070 */
[----:B------:R-:W-:Y:S01]  /*1810*/  IMAD.MOV.U32 R18, RZ, RZ, R8 ;  /* 0x000000ffff127224 */ /* 0x000fe200078e0008 */
[----:B------:R-:W-:Y:S01]  /*1820*/  LOP3.LUT R4, R11, R24, RZ, 0x3c, !PT ;  /* 0x000000180b047212 */ /* 0x000fe200078e3cff */
[----:B------:R-:W-:Y:S01]  /*1830*/  @!P5 IMAD.MOV R16, RZ, RZ, -R16 ;  /* 0x000000ffff10d224 */ /* 0x000fe200078e0a10 */
[C---:B------:R-:W-:Y:S01]  /*1840*/  ISETP.GT.U32.AND P5, PT, R27.reuse, R21, PT ;  /* 0x000000151b00720c */ /* 0x040fe20003fa4070 */
[----:B------:R-:W-:Y:S01]  /*1850*/  @!P1 IMAD.MOV R18, RZ, RZ, -R18 ;  /* 0x000000ffff129224 */ /* 0x000fe200078e0a12 */
[----:B------:R-:W-:Y:S01]  /*1860*/  ISETP.GT.U32.AND P1, PT, R27, R25, PT ;  /* 0x000000191b00720c */ /* 0x000fe20003f24070 */
[--C-:B------:R-:W-:Y:S01]  /*1870*/  @!P3 IMAD.IADD R26, R26, 0x1, -R27.reuse ;  /* 0x000000011a1ab824 */ /* 0x100fe200078e0a1b */
[----:B------:R-:W-:Y:S01]  /*1880*/  ISETP.GE.AND P3, PT, R43, RZ, PT ;  /* 0x000000ff2b00720c */ /* 0x000fe20003f66270 */
[--C-:B------:R-:W-:Y:S01]  /*1890*/  @!P6 IMAD.IADD R23, R23, 0x1, -R27.reuse ;  /* 0x000000011717e824 */ /* 0x100fe200078e0a1b */
[----:B------:R-:W-:Y:S01]  /*18a0*/  ISETP.GE.AND P6, PT, R44, RZ, PT ;  /* 0x000000ff2c00720c */ /* 0x000fe20003fc6270 */
[--C-:B------:R-:W-:Y:S01]  /*18b0*/  @!P4 IMAD.IADD R20, R20, 0x1, -R27.reuse ;  /* 0x000000011414c824 */ /* 0x100fe200078e0a1b */
[----:B------:R-:W-:Y:S01]  /*18c0*/  ISETP.GE.AND P4, PT, R40, RZ, PT ;  /* 0x000000ff2800720c */ /* 0x000fe20003f86270 */
[----:B------:R-:W-:Y:S01]  /*18d0*/  @!P2 IMAD.IADD R22, R22, 0x1, -R27 ;  /* 0x000000011616a824 */ /* 0x000fe200078e0a1b */
[----:B------:R-:W-:Y:S01]  /*18e0*/  ISETP.GE.AND P2, PT, R42, RZ, PT ;  /* 0x000000ff2a00720c */ /* 0x000fe20003f46270 */
[----:B------:R-:W-:Y:S01]  /*18f0*/  @!P0 IMAD.MOV R19, RZ, RZ, -R19 ;  /* 0x000000ffff138224 */ /* 0x000fe200078e0a13 */
[----:B------:R-:W-:Y:S01]  /*1900*/  ISETP.GE.AND P0, PT, R31, RZ, PT ;  /* 0x000000ff1f00720c */ /* 0x000fe20003f06270 */
[--C-:B------:R-:W-:Y:S01]  /*1910*/  @!P5 IMAD.IADD R21, R21, 0x1, -R27.reuse ;  /* 0x000000011515d824 */ /* 0x100fe200078e0a1b */
[----:B------:R-:W-:Y:S01]  /*1920*/  ISETP.GE.AND P5, PT, R41, RZ, PT ;  /* 0x000000ff2900720c */ /* 0x000fe20003fa6270 */
[----:B------:R-:W-:Y:S01]  /*1930*/  @!P1 IMAD.IADD R25, R25, 0x1, -R27 ;  /* 0x0000000119199824 */ /* 0x000fe200078e0a1b */
[----:B------:R-:W-:Y:S01]  /*1940*/  ISETP.NE.AND P1, PT, R9, RZ, PT ;  /* 0x000000ff0900720c */ /* 0x000fe20003f25270 */
[----:B------:R-:W-:Y:S01]  /*1950*/  @!P3 IMAD.MOV R23, RZ, RZ, -R23 ;  /* 0x000000ffff17b224 */ /* 0x000fe200078e0a17 */
[----:B------:R-:W-:Y:S01]  /*1960*/  LOP3.LUT R9, RZ, R9, RZ, 0x33, !PT ;  /* 0x00000009ff097212 */ /* 0x000fe200078e33ff */
[----:B------:R-:W-:Y:S01]  /*1970*/  IMAD.MOV.U32 R24, RZ, RZ, R22 ;  /* 0x000000ffff187224 */ /* 0x000fe200078e0016 */
[----:B------:R-:W-:Y:S01]  /*1980*/  CS2R R36, SRZ ;  /* 0x0000000000247805 */ /* 0x000fe2000001ff00 */
[----:B------:R-:W-:Y:S01]  /*1990*/  IMAD R5, R5, UR4, RZ ;  /* 0x0000000405057c24 */ /* 0x000fe2000f8e02ff */
[----:B------:R-:W-:Y:S01]  /*19a0*/  SEL R10, R9, R10, !P1 ;  /* 0x0000000a090a7207 */ /* 0x000fe20004800000 */
[----:B------:R-:W-:Y:S01]  /*19b0*/  IMAD R7, R179, UR13, RZ ;  /* 0x0000000db3077c24 */ /* 0x000fe2000f8e02ff */
[----:B------:R-:W-:Y:S01]  /*19c0*/  SEL R11, R9, R6, !P1 ;  /* 0x00000006090b7207 */ /* 0x000fe20004800000 */
[----:B------:R-:W-:Y:S01]  /*19d0*/  IMAD R6, R29, UR4, RZ ;  /* 0x000000041d067c24 */ /* 0x000fe2000f8e02ff */
[----:B------:R-:W-:Y:S01]  /*19e0*/  ULDC UR4, c[0x0][0x240] ;  /* 0x0000900000047ab9 */ /* 0x000fe20000000800 */
[----:B------:R-:W-:Y:S01]  /*19f0*/  @!P6 IMAD.MOV R25, RZ, RZ, -R25 ;  /* 0x000000ffff19e224 */ /* 0x000fe200078e0a19 */
[C---:B------:R-:W-:Y:S01]  /*1a00*/  SEL R13, R9.reuse, R13, !P1 ;  /* 0x0000000d090d7207 */ /* 0x040fe20004800000 */
[----:B------:R-:W-:Y:S01]  /*1a10*/  IMAD.MOV.U32 R28, RZ, RZ, R26 ;  /* 0x000000ffff1c7224 */ /* 0x000fe200078e001a */
[C---:B------:R-:W-:Y:S01]  /*1a20*/  SEL R8, R9.reuse, R17, !P1 ;  /* 0x0000001109087207 */ /* 0x040fe20004800000 */
[----:B------:R-:W-:Y:S01]  /*1a30*/  @!P2 IMAD.MOV R24, RZ, RZ, -R24 ;  /* 0x000000ffff18a224 */ /* 0x000fe200078e0a18 */
[C---:B------:R-:W-:Y:S01]  /*1a40*/  SEL R23, R9.reuse, R23, !P1 ;  /* 0x0000001709177207 */ /* 0x040fe20004800000 */
[----:B------:R-:W-:Y:S01]  /*1a50*/  @!P4 IMAD.MOV R20, RZ, RZ, -R20 ;  /* 0x000000ffff14c224 */ /* 0x000fe200078e0a14 */
[----:B------:R-:W-:Y:S01]  /*1a60*/  SEL R14, R9, R14, !P1 ;  /* 0x0000000e090e7207 */ /* 0x000fe20004800000 */
[----:B------:R-:W-:Y:S01]  /*1a70*/  IMAD R10, R10, UR4, RZ ;  /* 0x000000040a0a7c24 */ /* 0x000fe2000f8e02ff */
[----:B------:R-:W-:Y:S01]  /*1a80*/  LEA R190, P2, R5, UR6, 0x1 ;  /* 0x0000000605be7c11 */ /* 0x000fe2000f8408ff */
[----:B------:R-:W-:Y:S01]  /*1a90*/  @!P5 IMAD.MOV R21, RZ, RZ, -R21 ;  /* 0x000000ffff15d224 */ /* 0x000fe200078e0a15 */
[----:B------:R-:W-:Y:S01]  /*1aa0*/  LEA R171, P4, R7, UR8, 0x1 ;  /* 0x0000000807ab7c11 */ /* 0x000fe2000f8808ff */
[----:B------:R-:W-:Y:S01]  /*1ab0*/  @!P0 IMAD.MOV R28, RZ, RZ, -R28 ;  /* 0x000000ffff1c8224 */ /* 0x000fe200078e0a1c */
[----:B------:R-:W-:Y:S01]  /*1ac0*/  SEL R16, R9, R16, !P1 ;  /* 0x0000001009107207 */ /* 0x000fe20004800000 */
[----:B------:R-:W-:Y:S01]  /*1ad0*/  IMAD R17, R13, UR4, RZ ;  /* 0x000000040d117c24 */ /* 0x000fe2000f8e02ff */
[C---:B------:R-:W-:Y:S01]  /*1ae0*/  SEL R26, R9.reuse, R25, !P1 ;  /* 0x00000019091a7207 */ /* 0x040fe20004800000 */
[----:B------:R-:W-:Y:S01]  /*1af0*/  IMAD R8, R8, UR4, RZ ;  /* 0x0000000408087c24 */ /* 0x000fe2000f8e02ff */
[----:B------:R-:W-:Y:S01]  /*1b00*/  SEL R15, R9, R15, !P1 ;  /* 0x0000000f090f7207 */ /* 0x000fe20004800000 */
[----:B------:R-:W-:Y:S01]  /*1b10*/  IMAD R25, R23, UR4, RZ ;  /* 0x0000000417197c24 */ /* 0x000fe2000f8e02ff */
[----:B------:R-:W-:Y:S01]  /*1b20*/  SEL R18, R9, R18, !P1 ;  /* 0x0000001209127207 */ /* 0x000fe20004800000 */
[----:B------:R-:W-:Y:S01]  /*1b30*/  IMAD R14, R14, UR4, RZ ;  /* 0x000000040e0e7c24 */ /* 0x000fe2000f8e02ff */
[----:B------:R-:W-:Y:S01]  /*1b40*/  LEA.HI.X.SX32 R191, R5, UR7, 0x1, P2 ;  /* 0x0000000705bf7c11 */ /* 0x000fe200090f0eff */
[----:B------:R-:W-:Y:S01]  /*1b50*/  IMAD R11, R11, UR4, RZ ;  /* 0x000000040b0b7c24 */ /* 0x000fe2000f8e02ff */
[C---:B------:R-:W-:Y:S01]  /*1b60*/  SEL R19, R9.reuse, R19, !P1 ;  /* 0x0000001309137207 */ /* 0x040fe20004800000 */
[----:B------:R-:W-:Y:S01]  /*1b70*/  IMAD R16, R16, UR4, RZ ;  /* 0x0000000410107c24 */ /* 0x000fe2000f8e02ff */
[----:B------:R-:W-:Y:S01]  /*1b80*/  SEL R24, R9, R24, !P1 ;  /* 0x0000001809187207 */ /* 0x000fe20004800000 */
[----:B------:R-:W-:Y:S01]  /*1b90*/  IMAD R18, R18, UR4, RZ ;  /* 0x0000000412127c24 */ /* 0x000fe2000f8e02ff */
[----:B------:R-:W-:Y:S01]  /*1ba0*/  LEA R188, P0, R6, UR6, 0x1 ;  /* 0x0000000606bc7c11 */ /* 0x000fe2000f8008ff */
[----:B------:R-:W-:Y:S01]  /*1bb0*/  IMAD R5, R19, UR4, RZ ;  /* 0x0000000413057c24 */ /* 0x000fe2000f8e02ff */
[----:B------:R-:W-:Y:S01]  /*1bc0*/  LEA.HI.X.SX32 R33, R7, UR9, 0x1, P4 ;  /* 0x0000000907217c11 */ /* 0x000fe2000a0f0eff */
[----:B------:R-:W-:Y:S01]  /*1bd0*/  IMAD R24, R24, UR4, RZ ;  /* 0x0000000418187c24 */ /* 0x000fe2000f8e02ff */
[----:B------:R-:W-:Y:S01]  /*1be0*/  LEA R23, P2, R10, R171, 0x1 ;  /* 0x000000ab0a177211 */ /* 0x000fe200078408ff */
[----:B------:R-:W-:Y:S01]  /*1bf0*/  IMAD R26, R26, UR4, RZ ;  /* 0x000000041a1a7c24 */ /* 0x000fe2000f8e02ff */
[C---:B------:R-:W-:Y:S01]  /*1c00*/  SEL R12, R9.reuse, R12, !P1 ;  /* 0x0000000c090c7207 */ /* 0x040fe20004800000 */
[C---:B0-----:R-:W-:Y:S01]  /*1c10*/  IMAD R29, R34.reuse, 0x3f, RZ ;  /* 0x0000003f221d7824 */ /* 0x041fe200078e02ff */
[C---:B------:R-:W-:Y:S01]  /*1c20*/  SEL R20, R9.reuse, R20, !P1 ;  /* 0x0000001409147207 */ /* 0x040fe20004800000 */
[----:B------:R-:W-:Y:S01]  /*1c30*/  IMAD R31, R34, 0x3e, RZ ;  /* 0x0000003e221f7824 */ /* 0x000fe200078e02ff */
[----:B------:R-:W-:Y:S01]  /*1c40*/  SEL R22, R9, R21, !P1 ;  /* 0x0000001509167207 */ /* 0x000fe20004800000 */
[----:B------:R-:W-:Y:S01]  /*1c50*/  IMAD R21, R15, UR4, RZ ;  /* 0x000000040f157c24 */ /* 0x000fe2000f8e02ff */
[----:B------:R-:W-:Y:S01]  /*1c60*/  SEL R9, R9, R28, !P1 ;  /* 0x0000001c09097207 */ /* 0x000fe20004800000 */
[----:B------:R-:W-:Y:S01]  /*1c70*/  IMAD R12, R12, UR4, RZ ;  /* 0x000000040c0c7c24 */ /* 0x000fe2000f8e02ff */
[----:B------:R-:W-:Y:S01]  /*1c80*/  LEA.HI.X.SX32 R189, R6, UR7, 0x1, P0 ;  /* 0x0000000706bd7c11 */ /* 0x000fe200080f0eff */
[----:B------:R-:W-:Y:S01]  /*1c90*/  IMAD R22, R22, UR4, RZ ;  /* 0x0000000416167c24 */ /* 0x000fe2000f8e02ff */
[----:B------:R-:W-:Y:S01]  /*1ca0*/  LEA R155, P1, R17, R171, 0x1 ;  /* 0x000000ab119b7211 */ /* 0x000fe200078208ff */
[----:B------:R-:W-:Y:S01]  /*1cb0*/  IMAD R20, R20, UR4, RZ ;  /* 0x0000000414147c24 */ /* 0x000fe2000f8e02ff */
[----:B------:R-:W-:Y:S01]  /*1cc0*/  LEA.HI.X.SX32 R13, R10, R33, 0x1, P2 ;  /* 0x000000210a0d7211 */ /* 0x000fe200010f0eff */
[----:B------:R-:W-:Y:S01]  /*1cd0*/  IMAD R27, R9, UR4, RZ ;  /* 0x00000004091b7c24 */ /* 0x000fe2000f8e02ff */
[-C--:B------:R-:W-:Y:S01]  /*1ce0*/  LEA R161, P3, R8, R171.reuse, 0x1 ;  /* 0x000000ab08a17211 */ /* 0x080fe200078608ff */
[--C-:B------:R-:W-:Y:S01]  /*1cf0*/  IMAD.WIDE R172, R29, 0x2, R190.reuse ;  /* 0x000000021dac7825 */ /* 0x100fe200078e02be */
[-C--:B------:R-:W-:Y:S01]  /*1d00*/  LEA R157, P0, R14, R171.reuse, 0x1 ;  /* 0x000000ab0e9d7211 */ /* 0x080fe200078008ff */
[----:B------:R-:W-:Y:S01]  /*1d10*/  USHF.L.U32 UR13, UR13, 0x6, URZ ;  /* 0x000000060d0d7899 */ /* 0x000fe2000800063f */
[-C--:B------:R-:W-:Y:S01]  /*1d20*/  LEA R162, P2, R11, R171.reuse, 0x1 ;  /* 0x000000ab0ba27211 */ /* 0x080fe200078408ff */
[----:B------:R-:W-:Y:S01]  /*1d30*/  IMAD.WIDE R174, R31, 0x2, R190 ;  /* 0x000000021fae7825 */ /* 0x000fe200078e02be */
[----:B------:R-:W-:Y:S01]  /*1d40*/  LEA R160, P4, R16, R171, 0x1 ;  /* 0x000000ab10a07211 */ /* 0x000fe200078808ff */
[----:B------:R-:W-:Y:S01]  /*1d50*/  UIADD3 UR6, UP0, UR10, 0x2, URZ ;  /* 0x000000020a067890 */ /* 0x000fe2000ff1e03f */
[-C--:B------:R-:W-:Y:S01]  /*1d60*/  LEA.HI.X.SX32 R17, R17, R33.reuse, 0x1, P1 ;  /* 0x0000002111117211 */ /* 0x080fe200008f0eff */
[----:B------:R-:W-:Y:S01]  /*1d70*/  IMAD.MOV.U32 R154, RZ, RZ, R175 ;  /* 0x000000ffff9a7224 */ /* 0x000fe200078e00af */
[----:B------:R-:W-:Y:S01]  /*1d80*/  LEA.HI.X.SX32 R7, R8, R33, 0x1, P3 ;  /* 0x0000002108077211 */ /* 0x000fe200018f0eff */
[----:B------:R-:W-:Y:S01]  /*1d90*/  IMAD R178, R178, 0x40, R179 ;  /* 0x00000040b2b27824 */ /* 0x000fe200078e02b3 */
[-C--:B------:R-:W-:Y:S01]  /*1da0*/  LEA R159, P5, R21, R171.reuse, 0x1 ;  /* 0x000000ab159f7211 */ /* 0x080fe200078a08ff */
[----:B------:R-:W-:Y:S01]  /*1db0*/  IMAD.SHL.U32 R179, R34, 0x40, RZ ;  /* 0x0000004022b37824 */ /* 0x000fe200078e00ff */
[----:B------:R-:W-:Y:S01]  /*1dc0*/  LEA R163, P1, R18, R171, 0x1 ;  /* 0x000000ab12a37211 */ /* 0x000fe200078208ff */
[----:B------:R-:W-:Y:S01]  /*1dd0*/  IMAD.SHL.U32 R178, R178, 0x2, RZ ;  /* 0x00000002b2b27824 */ /* 0x000fe200078e00ff */
[-C--:B------:R-:W-:Y:S01]  /*1de0*/  LEA.HI.X.SX32 R19, R14, R33.reuse, 0x1, P0 ;  /* 0x000000210e137211 */ /* 0x080fe200000f0eff */
[----:B------:R-:W-:Y:S01]  /*1df0*/  UMOV UR4, URZ ;  /* 0x0000003f00047c82 */ /* 0x000fe20008000000 */
[----:B------:R-:W-:Y:S01]  /*1e00*/  LEA.HI.X.SX32 R8, R11, R33, 0x1, P2 ;  /* 0x000000210b087211 */ /* 0x000fe200010f0eff */
[----:B------:R-:W-:Y:S01]  /*1e10*/  USHF.R.S32.HI UR5, URZ, 0x1f, UR13 ;  /* 0x0000001f3f057899 */ /* 0x000fe2000801140d */
[-C--:B------:R-:W-:Y:S01]  /*1e20*/  LEA R164, P0, R5, R171.reuse, 0x1 ;  /* 0x000000ab05a47211 */ /* 0x080fe200078008ff */
[----:B------:R-:W-:Y:S01]  /*1e30*/  UIADD3.X UR7, UR4, 0x40000040, URZ, UP0, !UPT ;  /* 0x4000004004077890 */ /* 0x000fe200087fe43f */
[----:B------:R-:W-:-:S02]  /*1e40*/  LEA R168, P3, R24, R171, 0x1 ;  /* 0x000000ab18a87211 */ /* 0x000fc400078608ff */
[----:B------:R-:W-:Y:S02]  /*1e50*/  CS2R R38, SRZ ;  /* 0x0000000000267805 */ /* 0x000fe4000001ff00 */
[-C--:B------:R-:W-:Y:S02]  /*1e60*/  LEA R169, P2, R25, R171.reuse, 0x1 ;  /* 0x000000ab19a97211 */ /* 0x080fe400078408ff */
[----:B------:R-:W-:Y:S02]  /*1e70*/  CS2R R40, SRZ ;  /* 0x0000000000287805 */ /* 0x000fe4000001ff00 */
[----:B------:R-:W-:Y:S02]  /*1e80*/  LEA R153, P6, R12, R171, 0x1 ;  /* 0x000000ab0c997211 */ /* 0x000fe400078c08ff */
[----:B------:R-:W-:Y:S02]  /*1e90*/  CS2R R42, SRZ ;  /* 0x00000000002a7805 */ /* 0x000fe4000001ff00 */
[----:B------:R-:W-:-:S02]  /*1ea0*/  LEA.HI.X.SX32 R6, R16, R33, 0x1, P4 ;  /* 0x0000002110067211 */ /* 0x000fc400020f0eff */
[----:B------:R-:W-:Y:S02]  /*1eb0*/  CS2R R44, SRZ ;  /* 0x00000000002c7805 */ /* 0x000fe4000001ff00 */
[----:B------:R-:W-:Y:S01]  /*1ec0*/  LEA.HI.X.SX32 R21, R21, R33, 0x1, P5 ;  /* 0x0000002115157211 */ /* 0x000fe200028f0eff */
[----:B------:R-:W-:Y:S01]  /*1ed0*/  USHF.L.U32 UR25, UR13, 0x1, URZ ;  /* 0x000000010d197899 */ /* 0x000fe2000800063f */
[----:B------:R-:W-:Y:S01]  /*1ee0*/  LEA R167, P4, R22, R171, 0x1 ;  /* 0x000000ab16a77211 */ /* 0x000fe200078808ff */
[----:B------:R-:W-:Y:S01]  /*1ef0*/  USHF.L.U64.HI UR13, UR13, 0x1, UR5 ;  /* 0x000000010d0d7899 */ /* 0x000fe20008010205 */
[----:B------:R-:W-:Y:S01]  /*1f00*/  LEA.HI.X.SX32 R9, R18, R33, 0x1, P1 ;  /* 0x0000002112097211 */ /* 0x000fe200008f0eff */
[----:B------:R-:W-:Y:S01]  /*1f10*/  UIADD3.64 UR22, UR6, 0x2, URZ ;  /* 0x0000000206167897 */ /* 0x000fe2000fffe03f */
[-C--:B------:R-:W-:Y:S01]  /*1f20*/  LEA R166, P5, R20, R171.reuse, 0x1 ;  /* 0x000000ab14a67211 */ /* 0x080fe200078a08ff */
[----:B------:R-:W-:Y:S01]  /*1f30*/  UIADD3.64 UR18, UR6, 0x4, URZ ;  /* 0x0000000406127897 */ /* 0x000fe2000fffe03f */
[----:B------:R-:W-:-:S02]  /*1f40*/  LEA R170, P1, R26, R171, 0x1 ;  /* 0x000000ab1aaa7211 */ /* 0x000fc400078208ff */
[-C--:B------:R-:W-:Y:S01]  /*1f50*/  LEA.HI.X.SX32 R10, R5, R33.reuse, 0x1, P0 ;  /* 0x00000021050a7211 */ /* 0x080fe200000f0eff */
[----:B------:R-:W-:Y:S01]  /*1f60*/  IMAD R5, R34, 0x3c, RZ ;  /* 0x0000003c22057824 */ /* 0x000fe200078e02ff */
[-C--:B------:R-:W-:Y:S02]  /*1f70*/  LEA.HI.X.SX32 R14, R24, R33.reuse, 0x1, P3 ;  /* 0x00000021180e7211 */ /* 0x080fe400018f0eff */
[----:B------:R-:W-:Y:S01]  /*1f80*/  LEA.HI.X.SX32 R16, R25, R33, 0x1, P2 ;  /* 0x0000002119107211 */ /* 0x000fe200010f0eff */
[----:B------:R-:W-:Y:S01]  /*1f90*/  IMAD.WIDE R24, R29, 0x2, R188 ;  /* 0x000000021d187825 */ /* 0x000fe200078e02bc */
[C---:B------:R-:W-:Y:S02]  /*1fa0*/  LEA R171, P0, R27.reuse, R171, 0x1 ;  /* 0x000000ab1bab7211 */ /* 0x040fe400078008ff */
[-C--:B------:R-:W-:Y:S01]  /*1fb0*/  LEA.HI.X.SX32 R15, R12, R33.reuse, 0x1, P6 ;  /* 0x000000210c0f7211 */ /* 0x080fe200030f0eff */
[----:B------:R-:W-:Y:S01]  /*1fc0*/  IMAD.MOV.U32 R152, RZ, RZ, R25 ;  /* 0x000000ffff987224 */ /* 0x000fe200078e0019 */
[-C--:B------:R-:W-:Y:S01]  /*1fd0*/  LEA.HI.X.SX32 R12, R22, R33.reuse, 0x1, P4 ;  /* 0x00000021160c7211 */ /* 0x080fe200020f0eff */
[----:B------:R-:W-:Y:S01]  /*1fe0*/  IMAD.MOV.U32 R22, RZ, RZ, R173 ;  /* 0x000000ffff167224 */ /* 0x000fe200078e00ad */
[-C--:B------:R-:W-:Y:S01]  /*1ff0*/  LEA.HI.X.SX32 R11, R20, R33.reuse, 0x1, P5 ;  /* 0x00000021140b7211 */ /* 0x080fe200028f0eff */
[----:B------:R-:W-:Y:S01]  /*2000*/  IMAD.MOV.U32 R173, RZ, RZ, R24 ;  /* 0x000000ffffad7224 */ /* 0x000fe200078e0018 */
[-C--:B------:R-:W-:Y:S01]  /*2010*/  LEA.HI.X.SX32 R20, R27, R33.reuse, 0x1, P0 ;  /* 0x000000211b147211 */ /* 0x080fe200000f0eff */
[----:B------:R-:W-:Y:S01]  /*2020*/  IMAD R27, R34, 0x3d, RZ ;  /* 0x0000003d221b7824 */ /* 0x000fe200078e02ff */
[----:B------:R-:W-:Y:S01]  /*2030*/  LEA.HI.X.SX32 R18, R26, R33, 0x1, P1 ;  /* 0x000000211a127211 */ /* 0x000fe200008f0eff */
[----:B------:R-:W-:Y:S01]  /*2040*/  IMAD.WIDE R24, R31, 0x2, R188 ;  /* 0x000000021f187825 */ /* 0x000fe200078e02bc */
[----:B------:R-:W-:-:S02]  /*2050*/  SHF.R.S32.HI R180, RZ, 0x1f, R179 ;  /* 0x0000001fffb47819 */ /* 0x000fc400000114b3 */
[----:B------:R-:W-:Y:S02]  /*2060*/  CS2R R32, SRZ ;  /* 0x0000000000207805 */ /* 0x000fe4000001ff00 */
[C---:B------:R-:W-:Y:S01]  /*2070*/  LOP3.LUT R182, R178.reuse, 0x10, RZ, 0x3c, !PT ;  /* 0x00000010b2b67812 */ /* 0x040fe200078e3cff */
[----:B------:R-:W-:Y:S01]  /*2080*/  IMAD.WIDE R176, R27, 0x2, R190 ;  /* 0x000000021bb07825 */ /* 0x000fe200078e02be */
[----:B------:R-:W-:Y:S02]  /*2090*/  SHF.L.U64.HI R180, R179, 0x1, R180 ;  /* 0x00000001b3b47819 */ /* 0x000fe400000102b4 */
[C---:B------:R-:W-:Y:S01]  /*20a0*/  LOP3.LUT R183, R178.reuse, 0x30, RZ, 0x3c, !PT ;  /* 0x00000030b2b77812 */ /* 0x040fe200078e3cff */
[----:B------:R-:W-:Y:S01]  /*20b0*/  IMAD.MOV.U32 R175, RZ, RZ, R24 ;  /* 0x000000ffffaf7224 */ /* 0x000fe200078e0018 */
[C---:B------:R-:W-:Y:S01]  /*20c0*/  LOP3.LUT R182, R178.reuse, 0x40, RZ, 0x3c, !PT ;  /* 0x00000040b2b67812 */ /* 0x040fe200078e3cff */
[----:B------:R-:W-:Y:S01]  /*20d0*/  IMAD.MOV.U32 R156, RZ, RZ, R25 ;  /* 0x000000ffff9c7224 */ /* 0x000fe200078e0019 */
[C---:B------:R-:W-:Y:S01]  /*20e0*/  LOP3.LUT R183, R178.reuse, 0x60, RZ, 0x3c, !PT ;  /* 0x00000060b2b77812 */ /* 0x040fe200078e3cff */
[----:B------:R-:W-:Y:S01]  /*20f0*/  IMAD.WIDE R26, R27, 0x2, R188 ;  /* 0x000000021b1a7825 */ /* 0x000fe200078e02bc */
[----:B------:R-:W-:-:S03]  /*2100*/  LOP3.LUT R182, R178, 0x70, RZ, 0x3c, !PT ;  /* 0x00000070b2b67812 */ /* 0x000fc600078e3cff */
[----:B------:R-:W-:-:S04]  /*2110*/  IMAD.WIDE R24, R5, 0x2, R190 ;  /* 0x0000000205187825 */ /* 0x000fc800078e02be */
[----:B------:R-:W-:Y:S01]  /*2120*/  IMAD.MOV.U32 R158, RZ, RZ, R177 ;  /* 0x000000ffff9e7224 */ /* 0x000fe200078e00b1 */
[----:B------:R-:W-:Y:S01]  /*2130*/  STL [R1+0x90], R24 ;  /* 0x0000901801007387 */ /* 0x000fe20000100800 */
[----:B------:R-:W-:Y:S02]  /*2140*/  IMAD R29, R34, 0x3b, RZ ;  /* 0x0000003b221d7824 */ /* 0x000fe400078e02ff */
[----:B------:R-:W-:Y:S01]  /*2150*/  IMAD.MOV.U32 R177, RZ, RZ, R26 ;  /* 0x000000ffffb17224 */ /* 0x000fe200078e001a */
[----:B------:R0:W-:Y:S01]  /*2160*/  STL [R1+0x60], R25 ;  /* 0x0000601901007387 */ /* 0x0001e20000100800 */
[----:B------:R-:W-:Y:S02]  /*2170*/  IMAD.MOV.U32 R165, RZ, RZ, R27 ;  /* 0x000000ffffa57224 */ /* 0x000fe400078e001b */
[----:B------:R-:W-:-:S04]  /*2180*/  IMAD.WIDE R26, R5, 0x2, R188 ;  /* 0x00000002051a7825 */ /* 0x000fc800078e02bc */
[C---:B------:R-:W-:Y:S01]  /*2190*/  IMAD R5, R34.reuse, 0x3a, RZ ;  /* 0x0000003a22057824 */ /* 0x040fe200078e02ff */
[----:B------:R-:W-:Y:S01]  /*21a0*/  STL [R1+0xbc], R26 ;  /* 0x0000bc1a01007387 */ /* 0x000fe20000100800 */
[----:B------:R-:W-:Y:S02]  /*21b0*/  IMAD R31, R34, 0x2b, RZ ;  /* 0x0000002b221f7824 */ /* 0x000fe400078e02ff */
[C---:B0-----:R-:W-:Y:S01]  /*21c0*/  IMAD.WIDE R24, R29.reuse, 0x2, R190 ;  /* 0x000000021d187825 */ /* 0x041fe200078e02be */
[----:B------:R0:W-:Y:S03]  /*21d0*/  STL [R1+0x98], R27 ;  /* 0x0000981b01007387 */ /* 0x0001e60000100800 */
[--C-:B------:R-:W-:Y:S01]  /*21e0*/  IMAD.WIDE R28, R29, 0x2, R188.reuse ;  /* 0x000000021d1c7825 */ /* 0x100fe200078e02bc */
[----:B------:R-:W-:Y:S03]  /*21f0*/  STL [R1+0xcc], R24 ;  /* 0x0000cc1801007387 */ /* 0x000fe60000100800 */
[----:B------:R-:W-:Y:S01]  /*2200*/  IMAD.SHL.U32 R179, R179, 0x2, RZ ;  /* 0x00000002b3b37824 */ /* 0x000fe200078e00ff */
[----:B------:R1:W-:Y:S01]  /*2210*/  STL [R1+0xc8], R25 ;  /* 0x0000c81901007387 */ /* 0x0003e20000100800 */
[----:B0-----:R-:W-:-:S03]  /*2220*/  IMAD.WIDE R26, R5, 0x2, R188 ;  /* 0x00000002051a7825 */ /* 0x001fc600078e02bc */
[----:B------:R-:W-:Y:S04]  /*2230*/  STL [R1+0xd4], R28 ;  /* 0x0000d41c01007387 */ /* 0x000fe80000100800 */
[----:B------:R0:W-:Y:S01]  /*2240*/  STL [R1+0xd0], R29 ;  /* 0x0000d01d01007387 */ /* 0x0001e20000100800 */
[----:B-1----:R-:W-:-:S04]  /*2250*/  IMAD.WIDE R24, R5, 0x2, R190 ;  /* 0x0000000205187825 */ /* 0x002fc800078e02be */
[C---:B------:R-:W-:Y:S01]  /*2260*/  IMAD R5, R34.reuse, 0x38, RZ ;  /* 0x0000003822057824 */ /* 0x040fe200078e02ff */
[----:B------:R-:W-:Y:S01]  /*2270*/  STL [R1+0xdc], R24 ;  /* 0x0000dc1801007387 */ /* 0x000fe20000100800 */
[----:B0-----:R-:W-:-:S03]  /*2280*/  IMAD R29, R34, 0x39, RZ ;  /* 0x00000039221d7824 */ /* 0x001fc600078e02ff */
[----:B------:R0:W-:Y:S04]  /*2290*/  STL [R1+0xd8], R25 ;  /* 0x0000d81901007387 */ /* 0x0001e80000100800 */
[----:B------:R-:W-:Y:S04]  /*22a0*/  STL [R1+0xe4], R26 ;  /* 0x0000e41a01007387 */ /* 0x000fe80000100800 */
[----:B------:R1:W-:Y:S01]  /*22b0*/  STL [R1+0xe0], R27 ;  /* 0x0000e01b01007387 */ /* 0x0003e20000100800 */
[----:B0-----:R-:W-:-:S04]  /*22c0*/  IMAD.WIDE R24, R29, 0x2, R190 ;  /* 0x000000021d187825 */ /* 0x001fc800078e02be */
[--C-:B------:R-:W-:Y:S01]  /*22d0*/  IMAD.WIDE R28, R29, 0x2, R188.reuse ;  /* 0x000000021d1c7825 */ /* 0x100fe200078e02bc */
[----:B------:R-:W-:Y:S03]  /*22e0*/  STL [R1+0xec], R24 ;  /* 0x0000ec1801007387 */ /* 0x000fe60000100800 */
[C---:B-1----:R-:W-:Y:S01]  /*22f0*/  IMAD.WIDE R26, R5.reuse, 0x2, R188 ;  /* 0x00000002051a7825 */ /* 0x042fe200078e02bc */
[----:B------:R0:W-:Y:S04]  /*2300*/  STL [R1+0xe8], R25 ;  /* 0x0000e81901007387 */ /* 0x0001e80000100800 */
[----:B------:R-:W-:Y:S04]  /*2310*/  STL [R1+0xf4], R28 ;  /* 0x0000f41c01007387 */ /* 0x000fe80000100800 */
[----:B------:R1:W-:Y:S01]  /*2320*/  STL [R1+0xf0], R29 ;  /* 0x0000f01d01007387 */ /* 0x0003e20000100800 */
[----:B0-----:R-:W-:-:S04]  /*2330*/  IMAD.WIDE R24, R5, 0x2, R190 ;  /* 0x0000000205187825 */ /* 0x001fc800078e02be */
[C---:B------:R-:W-:Y:S01]  /*2340*/  IMAD R5, R34.reuse, 0x36, RZ ;  /* 0x0000003622057824 */ /* 0x040fe200078e02ff */
[----:B------:R-:W-:Y:S01]  /*2350*/  STL [R1+0xfc], R24 ;  /* 0x0000fc1801007387 */ /* 0x000fe20000100800 */
[----:B-1----:R-:W-:-:S03]  /*2360*/  IMAD R29, R34, 0x37, RZ ;  /* 0x00000037221d7824 */ /* 0x002fc600078e02ff */
        /* <DEDUP_REMOVED lines=74> */
[----:B------:R-:W-:Y:S01]  /*2810*/  IMAD.WIDE R28, R29, 0x2, R188 ;  /* 0x000000021d1c7825 */ /* 0x000fe200078e02bc */
[----:B------:R-:W-:Y:S03]  /*2820*/  STL [R1+0x1ac], R24 ;  /* 0x0001ac1801007387 */ /* 0x000fe60000100800 */
[--C-:B-1----:R-:W-:Y:S01]  /*2830*/  IMAD.WIDE R26, R31, 0x2, R190.reuse ;  /* 0x000000021f1a7825 */ /* 0x102fe200078e02be */
[----:B------:R0:W-:Y:S04]  /*2840*/  STL [R1+0x1a8], R25 ;  /* 0x0001a81901007387 */ /* 0x0001e80000100800 */
[----:B------:R-:W-:Y:S04]  /*2850*/  STL [R1+0x1b4], R28 ;  /* 0x0001b41c01007387 */ /* 0x000fe80000100800 */
[----:B------:R1:W-:Y:S01]  /*2860*/  STL [R1+0x1b0], R29 ;  /* 0x0001b01d01007387 */ /* 0x0003e20000100800 */
[----:B0-----:R-:W-:-:S05]  /*2870*/  IMAD.WIDE R24, R5, 0x2, R190 ;  /* 0x0000000205187825 */ /* 0x001fca00078e02be */
[----:B------:R-:W-:Y:S01]  /*2880*/  STL [R1+0x1bc], R24 ;  /* 0x0001bc1801007387 */ /* 0x000fe20000100800 */
[----:B-1----:R-:W-:-:S03]  /*2890*/  IMAD.WIDE R28, R5, 0x2, R188 ;  /* 0x00000002051c7825 */ /* 0x002fc600078e02bc */
[----:B------:R0:W-:Y:S01]  /*28a0*/  STL [R1+0x1b8], R25 ;  /* 0x0001b81901007387 */ /* 0x0001e20000100800 */
[----:B------:R-:W-:-:S03]  /*28b0*/  IMAD R5, R34, 0x2a, RZ ;  /* 0x0000002a22057824 */ /* 0x000fc600078e02ff */
[----:B------:R-:W-:Y:S04]  /*28c0*/  STL [R1+0x1c4], R28 ;  /* 0x0001c41c01007387 */ /* 0x000fe80000100800 */
[----:B------:R1:W-:Y:S01]  /*28d0*/  STL [R1+0x1c0], R29 ;  /* 0x0001c01d01007387 */ /* 0x0003e20000100800 */
[----:B0-----:R-:W-:Y:S01]  /*28e0*/  IMAD.WIDE R24, R31, 0x2, R188 ;  /* 0x000000021f187825 */ /* 0x001fe200078e02bc */
[----:B------:R-:W-:Y:S02]  /*28f0*/  CS2R R30, SRZ ;  /* 0x00000000001e7805 */ /* 0x000fe4000001ff00 */
[----:B------:R-:W-:Y:S04]  /*2900*/  STL [R1+0x1cc], R26 ;  /* 0x0001cc1a01007387 */ /* 0x000fe80000100800 */
[----:B------:R0:W-:Y:S01]  /*2910*/  STL [R1+0x1c8], R27 ;  /* 0x0001c81b01007387 */ /* 0x0001e20000100800 */
[----:B-1----:R-:W-:-:S03]  /*2920*/  IMAD R29, R34, 0x29, RZ ;  /* 0x00000029221d7824 */ /* 0x002fc600078e02ff */
        /* <DEDUP_REMOVED lines=9> */
[----:B0-----:R-:W-:-:S04]  /*29c0*/  IMAD.WIDE R26, R29, 0x2, R190 ;  /* 0x000000021d1a7825 */ /* 0x001fc800078e02be */
[----:B------:R-:W-:Y:S01]  /*29d0*/  IMAD.WIDE R28, R29, 0x2, R188 ;  /* 0x000000021d1c7825 */ /* 0x000fe200078e02bc */
[----:B------:R-:W-:Y:S03]  /*29e0*/  STL [R1+0x1ec], R26 ;  /* 0x0001ec1a01007387 */ /* 0x000fe60000100800 */
[C---:B-1----:R-:W-:Y:S01]  /*29f0*/  IMAD.WIDE R24, R5.reuse, 0x2, R190 ;  /* 0x0000000205187825 */ /* 0x042fe200078e02be */
[----:B------:R0:W-:Y:S04]  /*2a00*/  STL [R1+0x1e8], R27 ;  /* 0x0001e81b01007387 */ /* 0x0001e80000100800 */
[----:B------:R-:W-:Y:S04]  /*2a10*/  STL [R1+0x1f4], R28 ;  /* 0x0001f41c01007387 */ /* 0x000fe80000100800 */
[----:B------:R1:W-:Y:S01]  /*2a20*/  STL [R1+0x1f0], R29 ;  /* 0x0001f01d01007387 */ /* 0x0003e20000100800 */
[----:B0-----:R-:W-:-:S03]  /*2a30*/  IMAD.WIDE R26, R5, 0x2, R188 ;  /* 0x00000002051a7825 */ /* 0x001fc600078e02bc */
[----:B------:R-:W-:Y:S01]  /*2a40*/  STL [R1+0x1fc], R24 ;  /* 0x0001fc1801007387 */ /* 0x000fe20000100800 */
[----:B------:R-:W-:-:S03]  /*2a50*/  IMAD R5, R34, 0x26, RZ ;  /* 0x0000002622057824 */ /* 0x000fc600078e02ff */
[----:B------:R0:W-:Y:S01]  /*2a60*/  STL [R1+0x1f8], R25 ;  /* 0x0001f81901007387 */ /* 0x0001e20000100800 */
[----:B-1----:R-:W-:-:S03]  /*2a70*/  IMAD R29, R34, 0x27, RZ ;  /* 0x00000027221d7824 */ /* 0x002fc600078e02ff */
        /* <DEDUP_REMOVED lines=38> */
[C---:B------:R-:W-:Y:S01]  /*2ce0*/  IMAD.SHL.U32 R5, R34.reuse, 0x20, RZ ;  /* 0x0000002022057824 */ /* 0x040fe200078e00ff */
        /* <DEDUP_REMOVED lines=150> */
[----:B------:R1:W-:Y:S04]  /*3650*/  STL [R1+0x3b4], R28 ;  /* 0x0003b41c01007387 */ /* 0x0003e80000100800 */
[----:B------:R-:W-:Y:S01]  /*3660*/  STL [R1+0x3b0], R29 ;  /* 0x0003b01d01007387 */ /* 0x000fe20000100800 */
        /* <DEDUP_REMOVED lines=71> */
[----:B------:R-:W-:Y:S01]  /*3ae0*/  IMAD.MOV.U32 R5, RZ, RZ, RZ ;  /* 0x000000ffff057224 */ /* 0x000fe200078e00ff */
[----:B------:R-:W-:Y:S01]  /*3af0*/  STL [R1+0x464], R24 ;  /* 0x0004641801007387 */ /* 0x000fe20000100800 */
[----:B-1----:R-:W-:-:S03]  /*3b00*/  IMAD.WIDE R28, R34, 0x2, R190 ;  /* 0x00000002221c7825 */ /* 0x002fc600078e02be */
[----:B------:R0:W-:Y:S04]  /*3b10*/  STL [R1+0x460], R25 ;  /* 0x0004601901007387 */ /* 0x0001e80000100800 */
[----:B------:R-:W-:Y:S04]  /*3b20*/  STL [R1+0x46c], R26 ;  /* 0x00046c1a01007387 */ /* 0x000fe80000100800 */
[----:B------:R1:W-:Y:S01]  /*3b30*/  STL [R1+0x468], R27 ;  /* 0x0004681b01007387 */ /* 0x0003e20000100800 */
[----:B0-----:R-:W-:Y:S01]  /*3b40*/  IMAD.WIDE R24, R34, 0x2, R188 ;  /* 0x0000000222187825 */ /* 0x001fe200078e02bc */
[----:B------:R-:W-:-:S02]  /*3b50*/  CS2R R34, SRZ ;  /* 0x0000000000227805 */ /* 0x000fc4000001ff00 */
[----:B------:R-:W-:Y:S04]  /*3b60*/  STL [R1+0x474], R28 ;  /* 0x0004741c01007387 */ /* 0x000fe80000100800 */
[----:B------:R0:W-:Y:S01]  /*3b70*/  STL [R1+0x470], R29 ;  /* 0x0004701d01007387 */ /* 0x0001e20000100800 */
[----:B-1----:R-:W-:-:S03]  /*3b80*/  CS2R R26, SRZ ;  /* 0x00000000001a7805 */ /* 0x002fc6000001ff00 */
[----:B------:R-:W-:Y:S04]  /*3b90*/  STL [R1+0x47c], R24 ;  /* 0x00047c1801007387 */ /* 0x000fe80000100800 */
[----:B------:R1:W-:Y:S01]  /*3ba0*/  STL [R1+0x478], R25 ;  /* 0x0004781901007387 */ /* 0x0003e20000100800 */
[----:B0-----:R-:W-:-:S03]  /*3bb0*/  CS2R R28, SRZ ;  /* 0x00000000001c7805 */ /* 0x001fc6000001ff00 */
[----:B------:R0:W-:Y:S01]  /*3bc0*/  STL [R1+0x498], R181 ;  /* 0x000498b501007387 */ /* 0x0001e20000100800 */
[----:B-1----:R-:W-:Y:S02]  /*3bd0*/  CS2R R24, SRZ ;  /* 0x0000000000187805 */ /* 0x002fe4000001ff00 */
[C---:B0-----:R-:W-:Y:S02]  /*3be0*/  LOP3.LUT R181, R178.reuse, 0x20, RZ, 0x3c, !PT ;  /* 0x00000020b2b57812 */ /* 0x041fe400078e3cff */
[----:B------:R-:W-:Y:S02]  /*3bf0*/  LOP3.LUT R181, R178, 0x50, RZ, 0x3c, !PT ;  /* 0x00000050b2b57812 */ /* 0x000fe400078e3cff */
[----:B------:R-:W-:-:S07]  /*3c00*/  LOP3.LUT R181, R4, 0x40, RZ, 0x3c, !PT ;  /* 0x0000004004b57812 */ /* 0x000fce00078e3cff */
.L_x_1:
[----:B------:R-:W-:Y:S01]  /*3c10*/  STL [R1+0x5ec], R174 ;  /* 0x0005ecae01007387 */ /* 0x000fe20000100800 */
[----:B------:R-:W0:Y:S03]  /*3c20*/  LDC R210, c[0x0][0x230] ;  /* 0x00008c00ffd27b82 */ /* 0x000e260000000800 */
[----:B------:R-:W-:Y:S04]  /*3c30*/  STL [R1+0x5e8], R154 ;  /* 0x0005e89a01007387 */ /* 0x000fe80000100800 */
        /* <DEDUP_REMOVED lines=25> */
[----:B------:R-:W-:Y:S01]  /*3dd0*/  STL [R1+0x580], R10 ;  /* 0x0005800a01007387 */ /* 0x000fe20000100800 */
[----:B0-----:R-:W-:-:S03]  /*3de0*/  IMAD R210, R5, -0x40, R210 ;  /* 0xffffffc005d27824 */ /* 0x001fc600078e02d2 */
[----:B------:R-:W-:Y:S04]  /*3df0*/  STL [R1+0x57c], R236 ;  /* 0x00057cec01007387 */ /* 0x000fe80000100800 */
[----:B------:R-:W-:Y:S04]  /*3e00*/  STL [R1+0x578], R163 ;  /* 0x000578a301007387 */ /* 0x000fe80000100800 */
[----:B------:R-:W-:Y:S04]  /*3e10*/  STL [R1+0x574], R9 ;  /* 0x0005740901007387 */ /* 0x000fe80000100800 */
[----:B------:R-:W-:Y:S04]  /*3e20*/  STL [R1+0x570], R178 ;  /* 0x000570b201007387 */ /* 0x000fe80000100800 */
[----:B------:R-:W-:Y:S01]  /*3e30*/  STL [R1+0x56c], R162 ;  /* 0x00056ca201007387 */ /* 0x000fe20000100800 */
[----:B------:R-:W-:-:S03]  /*3e40*/  ISETP.GT.AND P0, PT, R210, RZ, PT ;  /* 0x000000ffd200720c */ /* 0x000fc60003f04270 */
        /* <DEDUP_REMOVED lines=12> */
[----:B------:R-:W-:-:S03]  /*3f10*/  PRMT R200, RZ, 0x7610, R200 ;  /* 0x00007610ffc87816 */ /* 0x000fc600000000c8 */
[----:B------:R-:W-:Y:S01]  /*3f20*/  STL [R1+0x538], R15 ;  /* 0x0005380f01007387 */ /* 0x000fe20000100800 */
[----:B------:R-:W-:-:S03]  /*3f30*/  @P0 IMAD.MOV.U32 R182, RZ, RZ, R188 ;  /* 0x000000ffffb60224 */ /* 0x000fc600078e00bc */
[----:B------:R-:W-:Y:S01]  /*3f40*/  STL [R1+0x534], R23 ;  /* 0x0005341701007387 */ /* 0x000fe20000100800 */
[----:B------:R-:W-:-:S03]  /*3f50*/  @P0 IMAD.MOV.U32 R183, RZ, RZ, R189 ;  /* 0x000000ffffb70224 */ /* 0x000fc600078e00bd */
[----:B------:R-:W-:Y:S04]  /*3f60*/  STL [R1+0x530], R13 ;  /* 0x0005300d01007387 */ /* 0x000fe80000100800 */
[----:B------:R-:W-:Y:S04]  /*3f70*/  STL [R1+0x4cc], R4 ;  /* 0x0004cc0401007387 */ /* 0x000fe80000100800 */
[----:B------:R-:W-:Y:S04]  /*3f80*/  STL [R1+0x4c8], R180 ;  /* 0x0004c8b401007387 */ /* 0x000fe80000100800 */
[----:B-----5:R0:W-:Y:S01]  /*3f90*/  STL [R1+0x4c4], R3 ;  /* 0x0004c40301007387 */ /* 0x0201e20000100800 */
[----:B------:R-:W-:-:S03]  /*3fa0*/  PRMT R199, RZ, 0x7610, R199 ;  /* 0x00007610ffc77816 */ /* 0x000fc600000000c7 */
[----:B------:R1:W2:Y:S04]  /*3fb0*/  @P0 LDG.E.U16 R200, desc[UR14][R182.64] ;  /* 0x0000000eb6c80981 */ /* 0x0002a8000c1e1500 */
[----:B0-----:R-:W3:Y:S04]  /*3fc0*/  LDL.LU R3, [R1+0xc8] ;  /* 0x0000c80001037983 */ /* 0x001ee80000300800 */
[----:B------:R0:W-:Y:S01]  /*3fd0*/  STL [R1+0x4c0], R2 ;  /* 0x0004c00201007387 */ /* 0x0001e20000100800 */
[----:B-1----:R-:W-:Y:S02]  /*3fe0*/  @P0 IMAD.MOV.U32 R182, RZ, RZ, R190 ;  /* 0x000000ffffb60224 */ /* 0x002fe400078e00be */
[----:B------:R-:W-:-:S05]  /*3ff0*/  @P0 IMAD.MOV.U32 R183, RZ, RZ, R191 ;  /* 0x000000ffffb70224 */ /* 0x000fca00078e00bf */
[----:B------:R1:W4:Y:S04]  /*4000*/  @P0 LDG.E.U16 R199, desc[UR14][R182.64] ;  /* 0x0000000eb6c70981 */ /* 0x000328000c1e1500 */
[----:B0-----:R-:W2:Y:S04]  /*4010*/  LDL.LU R2, [R1+0x98] ;  /* 0x0000980001027983 */ /* 0x001ea80000300800 */
[----:B------:R0:W-:Y:S04]  /*4020*/  STL [R1+0x4bc], R0 ;  /* 0x0004bc0001007387 */ /* 0x0001e80000100800 */
[----:B0-----:R-:W4:Y:S01]  /*4030*/  LDL.LU R0, [R1+0x60] ;  /* 0x0000600001007983 */ /* 0x001f220000300800 */
[----:B------:R-:W-:-:S03]  /*4040*/  ISETP.GT.AND P1, PT, R210, 0x1, PT ;  /* 0x00000001d200780c */ /* 0x000fc60003f24270 */
[----:B------:R-:W-:Y:S04]  /*4050*/  STL [R1+0x4d0], R5 ;  /* 0x0004d00501007387 */ /* 0x000fe80000100800 */
[----:B------:R-:W-:Y:S04]  /*4060*/  STL [R1+0x4d8], R188 ;  /* 0x0004d8bc01007387 */ /* 0x000fe80000100800 */
[----:B------:R-:W-:Y:S04]  /*4070*/  STL [R1+0x4d4], R189 ;  /* 0x0004d4bd01007387 */ /* 0x000fe80000100800 */
[----:B------:R-:W-:Y:S04]  /*4080*/  STL [R1+0x4e0], R190 ;  /* 0x0004e0be01007387 */ /* 0x000fe80000100800 */
[----:B------:R-:W-:Y:S04]  /*4090*/  STL [R1+0x4dc], R191 ;  /* 0x0004dcbf01007387 */ /* 0x000fe80000100800 */
[----:B------:R-:W1:Y:S04]  /*40a0*/  LDL R182, [R1+0x478] ;  /* 0x0004780001b67983 */ /* 0x000e680000100800 */
[----:B------:R-:W1:Y:S01]  /*40b0*/  LDL R183, [R1+0x47c] ;  /* 0x00047c0001b77983 */ /* 0x000e620000100800 */
[----:B------:R-:W-:-:S02]  /*40c0*/  PRMT R174, RZ, 0x7610, R174 ;  /* 0x00007610ffae7816 */ /* 0x000fc400000000ae */
[----:B-1----:R-:W-:-:S04]  /*40d0*/  @P1 LOP3.LUT R183, R183, R182, RZ, 0x3c, !PT ;  /* 0x000000b6b7b71212 */ /* 0x002fc800078e3cff */
[----:B------:R-:W-:-:S04]  /*40e0*/  @P1 LOP3.LUT R182, R183, R182, RZ, 0x3c, !PT ;  /* 0x000000b6b7b61212 */ /* 0x000fc800078e3cff */
[----:B------:R-:W-:-:S05]  /*40f0*/  @P1 LOP3.LUT R183, R183, R182, RZ, 0x3c, !PT ;  /* 0x000000b6b7b71212 */ /* 0x000fca00078e3cff */
[----:B------:R-:W3:Y:S04]  /*4100*/  @P1 LDG.E.U16 R174, desc[UR14][R182.64] ;  /* 0x0000000eb6ae1981 */ /* 0x000ee8000c1e1500 */
[----:B---3--:R0:W-:Y:S04]  /*4110*/  STL [R1+0x494], R174 ;  /* 0x000494ae01007387 */ /* 0x0081e80000100800 */
[----:B0-----:R-:W3:Y:S04]  /*4120*/  LDL.LU R174, [R1+0x5ec] ;  /* 0x0005ec0001ae7983 */ /* 0x001ee80000300800 */
[----:B------:R-:W2:Y:S04]  /*4130*/  LDL R182, [R1+0x470] ;  /* 0x0004700001b67983 */ /* 0x000ea80000100800 */
[----:B------:R-:W2:Y:S01]  /*4140*/  LDL R183, [R1+0x474] ;  /* 0x0004740001b77983 */ /* 0x000ea20000100800 */
[----:B------:R-:W-:-:S02]  /*4150*/  PRMT R154, RZ, 0x7610, R154 ;  /* 0x00007610ff9a7816 */ /* 0x000fc4000000009a */
[----:B--2---:R-:W-:-:S04]  /*4160*/  @P1 LOP3.LUT R183, R183, R182, RZ, 0x3c, !PT ;  /* 0x000000b6b7b71212 */ /* 0x004fc800078e3cff */
[----:B------:R-:W-:-:S04]  /*4170*/  @P1 LOP3.LUT R182, R183, R182, RZ, 0x3c, !PT ;  /* 0x000000b6b7b61212 */ /* 0x000fc800078e3cff */
[----:B------:R-:W-:-:S05]  /*4180*/  @P1 LOP3.LUT R183, R183, R182, RZ, 0x3c, !PT ;  /* 0x000000b6b7b71212 */ /* 0x000fca00078e3cff */
[----:B------:R-:W2:Y:S01]  /*4190*/  @P1 LDG.E.U16 R154, desc[UR14][R182.64] ;  /* 0x0000000eb69a1981 */ /* 0x000ea2000c1e1500 */
[----:B------:R-:W-:-:S03]  /*41a0*/  ISETP.GT.AND P2, PT, R210, 0x2, PT ;  /* 0x00000002d200780c */ /* 0x000fc60003f44270 */
[----:B--2---:R0:W-:Y:S04]  /*41b0*/  STL [R1+0x490], R154 ;  /* 0x0004909a01007387 */ /* 0x0041e80000100800 */
[----:B0-----:R-:W2:Y:S04]  /*41c0*/  LDL.LU R154, [R1+0x5e8] ;  /* 0x0005e800019a7983 */ /* 0x001ea80000300800 */
[----:B------:R-:W4:Y:S04]  /*41d0*/  LDL R182, [R1+0x468] ;  /* 0x0004680001b67983 */ /* 0x000f280000100800 */
[----:B------:R-:W4:Y:S01]  /*41e0*/  LDL R183, [R1+0x46c] ;  /* 0x00046c0001b77983 */ /* 0x000f220000100800 */
[----:B------:R-:W-:-:S02]  /*41f0*/  PRMT R173, RZ, 0x7610, R173 ;  /* 0x00007610ffad7816 */ /* 0x000fc400000000ad */
[----:B----4-:R-:W-:-:S04]  /*4200*/  @P2 LOP3.LUT R183, R183, R182, RZ, 0x3c, !PT ;  /* 0x000000b6b7b72212 */ /* 0x010fc800078e3cff */
[----:B------:R-:W-:-:S04]  /*4210*/  @P2 LOP3.LUT R182, R183, R182, RZ, 0x3c, !PT ;  /* 0x000000b6b7b62212 */ /* 0x000fc800078e3cff */
[----:B------:R-:W-:-:S05]  /*4220*/  @P2 LOP3.LUT R183, R183, R182, RZ, 0x3c, !PT ;  /* 0x000000b6b7b72212 */ /* 0x000fca00078e3cff */
[----:B------:R-:W4:Y:S04]  /*4230*/  @P2 LDG.E.U16 R173, desc[UR14][R182.64] ;  /* 0x0000000eb6ad2981 */ /* 0x000f28000c1e1500 */
[----:B----4-:R0:W-:Y:S04]  /*4240*/  STL [R1+0x48c], R173 ;  /* 0x00048cad01007387 */ /* 0x0101e80000100800 */
[----:B0-----:R-:W4:Y:S04]  /*4250*/  LDL.LU R173, [R1+0x5e4] ;  /* 0x0005e40001ad7983 */ /* 0x001f280000300800 */
[----:B------:R-:W3:Y:S04]  /*4260*/  LDL R182, [R1+0x460] ;  /* 0x0004600001b67983 */ /* 0x000ee80000100800 */
[----:B------:R-:W3:Y:S01]  /*4270*/  LDL R183, [R1+0x464] ;  /* 0x0004640001b77983 */ /* 0x000ee20000100800 */
[----:B------:R-:W-:-:S02]  /*4280*/  PRMT R152, RZ, 0x7610, R152 ;  /* 0x00007610ff987816 */ /* 0x000fc40000000098 */
[----:B---3--:R-:W-:-:S04]  /*4290*/  @P2 LOP3.LUT R183, R183, R182, RZ, 0x3c, !PT ;  /* 0x000000b6b7b72212 */ /* 0x008fc800078e3cff */
[----:B------:R-:W-:-:S04]  /*42a0*/  @P2 LOP3.LUT R182, R183, R182, RZ, 0x3c, !PT ;  /* 0x000000b6b7b62212 */ /* 0x000fc800078e3cff */
[----:B------:R-:W-:-:S05]  /*42b0*/  @P2 LOP3.LUT R183, R183, R182, RZ, 0x3c, !PT ;  /* 0x000000b6b7b72212 */ /* 0x000fca00078e3cff */
[----:B------:R-:W3:Y:S01]  /*42c0*/  @P2 LDG.E.U16 R152, desc[UR14][R182.64] ;  /* 0x0000000eb6982981 */ /* 0x000ee2000c1e1500 */
[----:B------:R-:W-:-:S03]  /*42d0*/  ISETP.GT.AND P0, PT, R210, 0x3, PT ;  /* 0x00000003d200780c */ /* 0x000fc60003f04270 */
        /* <DEDUP_REMOVED lines=8> */
[----:B------:R-:W2:Y:S04]  /*4360*/  @P0 LDG.E.U16 R220, desc[UR14][R182.64] ;  /* 0x0000000eb6dc0981 */ /* 0x000ea8000c1e1500 */
        /* <DEDUP_REMOVED lines=8> */
[----:B------:R-:W4:Y:S01]  /*43f0*/  @P0 LDG.E.U16 R172, desc[UR14][R182.64] ;  /* 0x0000000eb6ac0981 */ /* 0x000f22000c1e1500 */
[----:B------:R-:W-:-:S03]  /*4400*/  ISETP.GT.AND P1, PT, R210, 0x4, PT ;  /* 0x00000004d200780c */ /* 0x000fc60003f24270 */
        /* <DEDUP_REMOVED lines=66> */
[----:B------:R-:W2:Y:S04]  /*4830*/  LDL R182, [R1+0x410] ;  /* 0x0004100001b67983 */ /* 0x000ea80000100800 */
[----:B------:R-:W2:Y:S01]  /*4840*/  LDL R183, [R1+0x414] ;  /* 0x0004140001b77983 */ /* 0x000ea20000100800 */
[----:B------:R-:W-:-:S03]  /*4850*/  PRMT R191, RZ, 0x7610, R191 ;  /* 0x00007610ffbf7816 */ /* 0x000fc600000000bf */
[----:B---3--:R-:W-:Y:S01]  /*4860*/  STL [R1+0x4ec], R190 ;  /* 0x0004ecbe01007387 */ /* 0x008fe20000100800 */
[----:B--2---:R-:W-:-:S04]  /*4870*/  @P1 LOP3.LUT R183, R183, R182, RZ, 0x3c, !PT ;  /* 0x000000b6b7b71212 */ /* 0x004fc800078e3cff */
[----:B------:R-:W-:-:S04]  /*4880*/  @P1 LOP3.LUT R182, R183, R182, RZ, 0x3c, !PT ;  /* 0x000000b6b7b61212 */ /* 0x000fc800078e3cff */
[----:B------:R-:W-:-:S05]  /*4890*/  @P1 LOP3.LUT R183, R183, R182, RZ, 0x3c, !PT ;  /* 0x000000b6b7b71212 */ /* 0x000fca00078e3cff */
[----:B------:R-:W2:Y:S04]  /*48a0*/  @P1 LDG.E.U16 R191, desc[UR14][R182.64] ;  /* 0x0000000eb6bf1981 */ /* 0x000ea8000c1e1500 */
[----:B------:R-:W3:Y:S04]  /*48b0*/  LDL R182, [R1+0x408] ;  /* 0x0004080001b67983 */ /* 0x000ee80000100800 */
[----:B------:R-:W3:Y:S01]  /*48c0*/  LDL R183, [R1+0x40c] ;  /* 0x00040c0001b77983 */ /* 0x000ee20000100800 */
[----:B------:R-:W-:Y:S02]  /*48d0*/  ISETP.GT.AND P2, PT, R210, 0x8, PT ;  /* 0x00000008d200780c */ /* 0x000fe40003f44270 */
[----:B------:R-:W-:Y:S01]  /*48e0*/  PRMT R198, RZ, 0x7610, R198 ;  /* 0x00007610ffc67816 */ /* 0x000fe200000000c6 */
[----:B--2---:R-:W-:Y:S10]  /*48f0*/  STL [R1+0x4e8], R191 ;  /* 0x0004e8bf01007387 */ /* 0x004ff40000100800 */
[----:B---3--:R-:W-:-:S04]  /*4900*/  @P2 LOP3.LUT R183, R183, R182, RZ, 0x3c, !PT ;  /* 0x000000b6b7b72212 */ /* 0x008fc800078e3cff */
[----:B------:R-:W-:-:S04]  /*4910*/  @P2 LOP3.LUT R182, R183, R182, RZ, 0x3c, !PT ;  /* 0x000000b6b7b62212 */ /* 0x000fc800078e3cff */
[----:B------:R-:W-:-:S05]  /*4920*/  @P2 LOP3.LUT R183, R183, R182, RZ, 0x3c, !PT ;  /* 0x000000b6b7b72212 */ /* 0x000fca00078e3cff */
[----:B------:R0:W2:Y:S04]  /*4930*/  @P2 LDG.E.U16 R198, desc[UR14][R182.64] ;  /* 0x0000000eb6c62981 */ /* 0x0000a8000c1e1500 */
[----:B------:R-:W0:Y:S04]  /*4940*/  LDL R182, [R1+0x400] ;  /* 0x0004000001b67983 */ /* 0x000e280000100800 */
[----:B------:R-:W0:Y:S01]  /*4950*/  LDL R183, [R1+0x404] ;  /* 0x0004040001b77983 */ /* 0x000e220000100800 */
[----:B------:R-:W-:Y:S02]  /*4960*/  PRMT R197, RZ, 0x7610, R197 ;  /* 0x00007610ffc57816 */ /* 0x000fe400000000c5 */
[----:B0-----:R-:W-:-:S04]  /*4970*/  @P2 LOP3.LUT R183, R183, R182, RZ, 0x3c, !PT ;  /* 0x000000b6b7b72212 */ /* 0x001fc800078e3cff */
[----:B------:R-:W-:-:S04]  /*4980*/  @P2 LOP3.LUT R182, R183, R182, RZ, 0x3c, !PT ;  /* 0x000000b6b7b62212 */ /* 0x000fc800078e3cff */
[----:B------:R-:W-:-:S05]  /*4990*/  @P2 LOP3.LUT R183, R183, R182, RZ, 0x3c, !PT ;  /* 0x000000b6b7b72212 */ /* 0x000fca00078e3cff */
[----:B------:R0:W3:Y:S04]  /*49a0*/  @P2 LDG.E.U16 R197, desc[UR14][R182.64] ;  /* 0x0000000eb6c52981 */ /* 0x0000e8000c1e1500 */
[----:B------:R-:W0:Y:S04]  /*49b0*/  LDL R182, [R1+0x3f8] ;  /* 0x0003f80001b67983 */ /* 0x000e280000100800 */
[----:B------:R-:W0:Y:S01]  /*49c0*/  LDL R183, [R1+0x3fc] ;  /* 0x0003fc0001b77983 */ /* 0x000e220000100800 */
[----:B------:R-:W-:Y:S02]  /*49d0*/  ISETP.GT.AND P0, PT, R210, 0x9, PT ;  /* 0x00000009d200780c */ /* 0x000fe40003f04270 */
[----:B------:R-:W-:-:S11]  /*49e0*/  PRMT R18, RZ, 0x7610, R18 ;  /* 0x00007610ff127816 */ /* 0x000fd60000000012 */
[----:B0-----:R-:W-:-:S04]  /*49f0*/  @P0 LOP3.LUT R183, R183, R182, RZ, 0x3c, !PT ;  /* 0x000000b6b7b70212 */ /* 0x001fc800078e3cff */
[----:B------:R-:W-:-:S04]  /*4a00*/  @P0 LOP3.LUT R182, R183, R182, RZ, 0x3c, !PT ;  /* 0x000000b6b7b60212 */ /* 0x000fc800078e3cff */
[----:B------:R-:W-:-:S05]  /*4a10*/  @P0 LOP3.LUT R183, R183, R182, RZ, 0x3c, !PT ;  /* 0x000000b6b7b70212 */ /* 0x000fca00078e3cff */
[----:B------:R-:W4:Y:S04]  /*4a20*/  @P0 LDG.E.U16 R18, desc[UR14][R182.64] ;  /* 0x0000000eb6120981 */ /* 0x000f28000c1e1500 */
[----:B----4-:R0:W-:Y:S04]  /*4a30*/  STL [R1+0xa8], R18 ;  /* 0x0000a81201007387 */ /* 0x0101e80000100800 */
[----:B0-----:R-:W4:Y:S04]  /*4a40*/  LDL.LU R18, [R1+0x5bc] ;  /* 0x0005bc0001127983 */ /* 0x001f280000300800 */
        /* <DEDUP_REMOVED lines=112> */
[----:B------:R-:W2:Y:S04]  /*5150*/  LDL R182, [R1+0x388] ;  /* 0x0003880001b67983 */ /* 0x000ea80000100800 */
[----:B------:R-:W2:Y:S01]  /*5160*/  LDL R183, [R1+0x38c] ;  /* 0x00038c0001b77983 */ /* 0x000ea20000100800 */
[----:B------:R-:W-:-:S03]  /*5170*/  PRMT R189, RZ, 0x7610, R189 ;  /* 0x00007610ffbd7816 */ /* 0x000fc600000000bd */
[----:B----4-:R-:W-:Y:S01]  /*5180*/  STL [R1+0x4e4], R188 ;  /* 0x0004e4bc01007387 */ /* 0x010fe20000100800 */
[----:B--2---:R-:W-:-:S04]  /*5190*/  @P0 LOP3.LUT R183, R183, R182, RZ, 0x3c, !PT ;  /* 0x000000b6b7b70212 */ /* 0x004fc800078e3cff */
[----:B------:R-:W-:-:S04]  /*51a0*/  @P0 LOP3.LUT R182, R183, R182, RZ, 0x3c, !PT ;  /* 0x000000b6b7b60212 */ /* 0x000fc800078e3cff */
[----:B------:R-:W-:-:S05]  /*51b0*/  @P0 LOP3.LUT R183, R183, R182, RZ, 0x3c, !PT ;  /* 0x000000b6b7b70212 */ /* 0x000fca00078e3cff */
[----:B------:R-:W2:Y:S04]  /*51c0*/  @P0 LDG.E.U16 R189, desc[UR14][R182.64] ;  /* 0x0000000eb6bd0981 */ /* 0x000ea8000c1e1500 */
[----:B------:R-:W4:Y:S04]  /*51d0*/  LDL R182, [R1+0x380] ;  /* 0x0003800001b67983 */ /* 0x000f280000100800 */
[----:B------:R-:W4:Y:S01]  /*51e0*/  LDL R183, [R1+0x384] ;  /* 0x0003840001b77983 */ /* 0x000f220000100800 */
[----:B------:R-:W-:Y:S02]  /*51f0*/  ISETP.GT.AND P1, PT, R210, 0x10, PT ;  /* 0x00000010d200780c */ /* 0x000fe40003f24270 */
[----:B------:R-:W-:Y:S01]  /*5200*/  PRMT R196, RZ, 0x7610, R196 ;  /* 0x00007610ffc47816 */ /* 0x000fe200000000c4 */
[----:B--2---:R-:W-:Y:S10]  /*5210*/  STL [R1+0x4f0], R189 ;  /* 0x0004f0bd01007387 */ /* 0x004ff40000100800 */
[----:B----4-:R-:W-:-:S04]  /*5220*/  @P1 LOP3.LUT R183, R183, R182, RZ, 0x3c, !PT ;  /* 0x000000b6b7b71212 */ /* 0x010fc800078e3cff */
        /* <DEDUP_REMOVED lines=9> */
[----:B------:R0:W4:Y:S04]  /*52c0*/  @P1 LDG.E.U16 R248, desc[UR14][R182.64] ;  /* 0x0000000eb6f81981 */ /* 0x000128000c1e1500 */
[----:B------:R-:W0:Y:S04]  /*52d0*/  LDL R182, [R1+0x370] ;  /* 0x0003700001b67983 */ /* 0x000e280000100800 */
[----:B------:R-:W0:Y:S01]  /*52e0*/  LDL R183, [R1+0x374] ;  /* 0x0003740001b77983 */ /* 0x000e220000100800 */
[----:B------:R-:W-:Y:S02]  /*52f0*/  ISETP.GT.AND P2, PT, R210, 0x11, PT ;  /* 0x00000011d200780c */ /* 0x000fe40003f44270 */
[----:B------:R-:W-:-:S11]  /*5300*/  PRMT R11, RZ, 0x7610, R11 ;  /* 0x00007610ff0b7816 */ /* 0x000fd6000000000b */
[----:B0-----:R-:W-:-:S04]  /*5310*/  @P2 LOP3.LUT R183, R183, R182, RZ, 0x3c, !PT ;  /* 0x000000b6b7b72212 */ /* 0x001fc800078e3cff */
        /* <DEDUP_REMOVED lines=204> */
[----:B---3--:R0:W-:Y:S04]  /*5fe0*/  STL [R1+0x28], R187 ;  /* 0x000028bb01007387 */ /* 0x0081e80000100800 */
[----:B0-----:R-:W3:Y:S04]  /*5ff0*/  LDL R187, [R1+0x2a4] ;  /* 0x0002a40001bb7983 */ /* 0x001ee80000100800 */
        /* <DEDUP_REMOVED lines=8> */
[----:B------:R0:W2:Y:S04]  /*6080*/  @P1 LDG.E.U16 R193, desc[UR14][R182.64] ;  /* 0x0000000eb6c11981 */ /* 0x0000a8000c1e1500 */
        /* <DEDUP_REMOVED lines=8> */
[----:B--2---:R0:W-:Y:S04]  /*6110*/  STL [R1+0x20], R193 ;  /* 0x000020c101007387 */ /* 0x0041e80000100800 */
[----:B0-----:R-:W2:Y:S04]  /*6120*/  LDL R193, [R1+0x294] ;  /* 0x0002940001c17983 */ /* 0x001ea80000100800 */
        /* <DEDUP_REMOVED lines=9> */
[C---:B------:R-:W-:Y:S02]  /*61c0*/  ISETP.GT.AND P0, PT, R210.reuse, 0x1e, PT ;  /* 0x0000001ed200780c */ /* 0x040fe40003f04270 */
[----:B------:R-:W-:Y:S01]  /*61d0*/  PRMT R189, RZ, 0x7610, R189 ;  /* 0x00007610ffbd7816 */ /* 0x000fe200000000bd */
[----:B----4-:R0:W-:Y:S04]  /*61e0*/  STL [R1+0x18], R17 ;  /* 0x0000181101007387 */ /* 0x0101e80000100800 */
[----:B0-----:R-:W4:Y:S04]  /*61f0*/  LDL.LU R17, [R1+0x540] ;  /* 0x0005400001117983 */ /* 0x001f280000300800 */
[----:B------:R-:W2:Y:S02]  /*6200*/  LDL R183, [R1+0x2a0] ;  /* 0x0002a00001b77983 */ /* 0x000ea40000100800 */
[----:B------:R-:W-:Y:S01]  /*6210*/  @P0 IMAD.MOV.U32 R182, RZ, RZ, R187 ;  /* 0x000000ffffb60224 */ /* 0x000fe200078e00bb */
[----:B------:R-:W-:Y:S01]  /*6220*/  PRMT R190, RZ, 0x7610, R190 ;  /* 0x00007610ffbe7816 */ /* 0x000fe200000000be */
[----:B------:R-:W3:Y:S04]  /*6230*/  LDL R187, [R1+0x284] ;  /* 0x0002840001bb7983 */ /* 0x000ee80000100800 */
[----:B--2---:R-:W2:Y:S04]  /*6240*/  @P0 LDG.E.U16 R189, desc[UR14][R182.64] ;  /* 0x0000000eb6bd0981 */ /* 0x004ea8000c1e1500 */
[----:B------:R-:W4:Y:S04]  /*6250*/  LDL R182, [R1+0x298] ;  /* 0x0002980001b67983 */ /* 0x000f280000100800 */
[----:B------:R-:W4:Y:S01]  /*6260*/  LDL R183, [R1+0x29c] ;  /* 0x00029c0001b77983 */ /* 0x000f220000100800 */
[----:B------:R-:W-:-:S03]  /*6270*/  ISETP.GT.AND P1, PT, R210, 0x1f, PT ;  /* 0x0000001fd200780c */ /* 0x000fc60003f24270 */
[----:B--2---:R-:W-:Y:S01]  /*6280*/  STL [R1+0x4fc], R189 ;  /* 0x0004fcbd01007387 */ /* 0x004fe20000100800 */
[----:B----4-:R-:W-:-:S04]  /*6290*/  @P0 LOP3.LUT R183, R183, R182, RZ, 0x3c, !PT ;  /* 0x000000b6b7b70212 */ /* 0x010fc800078e3cff */
[----:B------:R-:W-:-:S04]  /*62a0*/  @P0 LOP3.LUT R182, R183, R182, RZ, 0x3c, !PT ;  /* 0x000000b6b7b60212 */ /* 0x000fc800078e3cff */
[----:B------:R-:W-:-:S05]  /*62b0*/  @P0 LOP3.LUT R183, R183, R182, RZ, 0x3c, !PT ;  /* 0x000000b6b7b70212 */ /* 0x000fca00078e3cff */
[----:B------:R0:W2:Y:S04]  /*62c0*/  @P0 LDG.E.U16 R190, desc[UR14][R182.64] ;  /* 0x0000000eb6be0981 */ /* 0x0000a8000c1e1500 */
[----:B------:R-:W4:Y:S01]  /*62d0*/  LDL R183, [R1+0x290] ;  /* 0x0002900001b77983 */ /* 0x000f220000100800 */
[----:B------:R-:W-:Y:S01]  /*62e0*/  PRMT R180, RZ, 0x7610, R180 ;  /* 0x00007610ffb47816 */ /* 0x000fe200000000b4 */
[----:B0-----:R-:W-:Y:S02]  /*62f0*/  @P1 IMAD.MOV.U32 R182, RZ, RZ, R193 ;  /* 0x000000ffffb61224 */ /* 0x001fe400078e00c1 */
[----:B--2---:R-:W-:Y:S01]  /*6300*/  STL [R1+0x500], R190 ;  /* 0x000500be01007387 */ /* 0x004fe20000100800 */
[----:B------:R-:W-:-:S03]  /*6310*/  PRMT R179, RZ, 0x7610, R179 ;  /* 0x00007610ffb37816 */ /* 0x000fc600000000b3 */
[----:B------:R-:W2:Y:S04]  /*6320*/  LDL R193, [R1+0x26c] ;  /* 0x00026c0001c17983 */ /* 0x000ea80000100800 */
[----:B----4-:R-:W4:Y:S04]  /*6330*/  @P1 LDG.E.U16 R180, desc[UR14][R182.64] ;  /* 0x0000000eb6b41981 */ /* 0x010f28000c1e1500 */
[----:B------:R-:W3:Y:S04]  /*6340*/  LDL R182, [R1+0x288] ;  /* 0x0002880001b67983 */ /* 0x000ee80000100800 */
[----:B------:R-:W3:Y:S01]  /*6350*/  LDL R183, [R1+0x28c] ;  /* 0x00028c0001b77983 */ /* 0x000ee20000100800 */
[----:B------:R-:W-:-:S03]  /*6360*/  ISETP.GT.AND P2, PT, R210, 0x20, PT ;  /* 0x00000020d200780c */ /* 0x000fc60003f44270 */
[----:B----4-:R-:W-:Y:S01]  /*6370*/  STL [R1+0x504], R180 ;  /* 0x000504b401007387 */ /* 0x010fe20000100800 */
[----:B---3--:R-:W-:-:S04]  /*6380*/  @P1 LOP3.LUT R183, R183, R182, RZ, 0x3c, !PT ;  /* 0x000000b6b7b71212 */ /* 0x008fc800078e3cff */
[----:B------:R-:W-:-:S04]  /*6390*/  @P1 LOP3.LUT R182, R183, R182, RZ, 0x3c, !PT ;  /* 0x000000b6b7b61212 */ /* 0x000fc800078e3cff */
[----:B------:R-:W-:-:S05]  /*63a0*/  @P1 LOP3.LUT R183, R183, R182, RZ, 0x3c, !PT ;  /* 0x000000b6b7b71212 */ /* 0x000fca00078e3cff */
[----:B------:R0:W3:Y:S04]  /*63b0*/  @P1 LDG.E.U16 R179, desc[UR14][R182.64] ;  /* 0x0000000eb6b31981 */ /* 0x0000e8000c1e1500 */
[----:B------:R-:W4:Y:S01]  /*63c0*/  LDL R183, [R1+0x280] ;  /* 0x0002800001b77983 */ /* 0x000f220000100800 */
[----:B------:R-:W-:Y:S01]  /*63d0*/  PRMT R153, RZ, 0x7610, R153 ;  /* 0x00007610ff997816 */ /* 0x000fe20000000099 */
[----:B0-----:R-:W-:-:S05]  /*63e0*/  @P2 IMAD.MOV.U32 R182, RZ, RZ, R187 ;  /* 0x000000ffffb62224 */ /* 0x001fca00078e00bb */
[----:B----4-:R-:W4:Y:S04]  /*63f0*/  @P2 LDG.E.U16 R153, desc[UR14][R182.64] ;  /* 0x0000000eb6992981 */ /* 0x010f28000c1e1500 */
[----:B---3--:R-:W-:Y:S04]  /*6400*/  STL [R1+0x508], R179 ;  /* 0x000508b301007387 */ /* 0x008fe80000100800 */
[----:B------:R-:W3:Y:S04]  /*6410*/  LDL R187, [R1+0x264] ;  /* 0x0002640001bb7983 */ /* 0x000ee80000100800 */
        /* <DEDUP_REMOVED lines=19> */
[----:B------:R-:W-:-:S03]  /*6550*/  PRMT R192, RZ, 0x7610, R192 ;  /* 0x00007610ffc07816 */ /* 0x000fc600000000c0 */
[----:B---3--:R0:W-:Y:S04]  /*6560*/  STL [R1+0xc], R23 ;  /* 0x00000c1701007387 */ /* 0x0081e80000100800 */
[----:B0-----:R-:W3:Y:S04]  /*6570*/  LDL.LU R23, [R1+0x534] ;  /* 0x0005340001177983 */ /* 0x001ee80000300800 */
[----:B------:R-:W4:Y:S01]  /*6580*/  LDL R183, [R1+0x268] ;  /* 0x0002680001b77983 */ /* 0x000f220000100800 */
[----:B------:R-:W-:Y:S01]  /*6590*/  @P0 IMAD.MOV.U32 R182, RZ, RZ, R193 ;  /* 0x000000ffffb60224 */ /* 0x000fe200078e00c1 */
[----:B------:R-:W-:-:S02]  /*65a0*/  ISETP.GT.AND P1, PT, R210, 0x22, PT ;  /* 0x00000022d200780c */ /* 0x000fc40003f24270 */
[----:B------:R-:W-:Y:S01]  /*65b0*/  PRMT R186, RZ, 0x7610, R186 ;  /* 0x00007610ffba7816 */ /* 0x000fe200000000ba */
[----:B------:R-:W2:Y:S04]  /*65c0*/  LDL R193, [R1+0x248] ;  /* 0x0002480001c17983 */ /* 0x000ea80000100800 */
[----:B----4-:R0:W4:Y:S04]  /*65d0*/  @P0 LDG.E.U16 R192, desc[UR14][R182.64] ;  /* 0x0000000eb6c00981 */ /* 0x010128000c1e1500 */
[----:B------:R-:W3:Y:S02]  /*65e0*/  LDL R183, [R1+0x260] ;  /* 0x0002600001b77983 */ /* 0x000ee40000100800 */
[----:B0-----:R-:W-:-:S02]  /*65f0*/  @P1 IMAD.MOV.U32 R182, RZ, RZ, R187 ;  /* 0x000000ffffb61224 */ /* 0x001fc400078e00bb */
[----:B----4-:R0:W-:Y:S01]  /*6600*/  STL [R1+0x8], R192 ;  /* 0x000008c001007387 */ /* 0x0101e20000100800 */
[----:B------:R-:W-:-:S03]  /*6610*/  PRMT R13, RZ, 0x7610, R13 ;  /* 0x00007610ff0d7816 */ /* 0x000fc6000000000d */
[----:B------:R-:W4:Y:S04]  /*6620*/  LDL R187, [R1+0x240] ;  /* 0x0002400001bb7983 */ /* 0x000f280000100800 */
[----:B---3--:R1:W3:Y:S04]  /*6630*/  @P1 LDG.E.U16 R186, desc[UR14][R182.64] ;  /* 0x0000000eb6ba1981 */ /* 0x0082e8000c1e1500 */
[----:B0-----:R-:W2:Y:S04]  /*6640*/  LDL R192, [R1+0x24c] ;  /* 0x00024c0001c07983 */ /* 0x001ea80000100800 */
[----:B------:R-:W1:Y:S04]  /*6650*/  LDL R182, [R1+0x258] ;  /* 0x0002580001b67983 */ /* 0x000e680000100800 */
[----:B------:R-:W1:Y:S02]  /*6660*/  LDL R183, [R1+0x25c] ;  /* 0x00025c0001b77983 */ /* 0x000e640000100800 */
[----:B-1----:R-:W-:-:S04]  /*6670*/  @P1 LOP3.LUT R183, R183, R182, RZ, 0x3c, !PT ;  /* 0x000000b6b7b71212 */ /* 0x002fc800078e3cff */
[----:B------:R-:W-:-:S04]  /*6680*/  @P1 LOP3.LUT R182, R183, R182, RZ, 0x3c, !PT ;  /* 0x000000b6b7b61212 */ /* 0x000fc800078e3cff */
[----:B------:R-:W-:-:S05]  /*6690*/  @P1 LOP3.LUT R183, R183, R182, RZ, 0x3c, !PT ;  /* 0x000000b6b7b71212 */ /* 0x000fca00078e3cff */
[----:B------:R-:W4:Y:S04]  /*66a0*/  @P1 LDG.E.U16 R13, desc[UR14][R182.64] ;  /* 0x0000000eb60d1981 */ /* 0x000f28000c1e1500 */
[----:B---3--:R0:W-:Y:S04]  /*66b0*/  STL [R1+0x4], R186 ;  /* 0x000004ba01007387 */ /* 0x0081e80000100800 */
[----:B0-----:R-:W3:Y:S04]  /*66c0*/  LDL R186, [R1+0x244] ;  /* 0x0002440001ba7983 */ /* 0x001ee80000100800 */
[----:B----4-:R0:W-:Y:S04]  /*66d0*/  STL [R1], R13 ;  /* 0x0000000d01007387 */ /* 0x0101e80000100800 */
[----:B0-----:R-:W4:Y:S04]  /*66e0*/  LDL.LU R13, [R1+0x530] ;  /* 0x00053000010d7983 */ /* 0x001f280000300800 */
[----:B------:R-:W2:Y:S04]  /*66f0*/  LDL R182, [R1+0x250] ;  /* 0x0002500001b67983 */ /* 0x000ea80000100800 */
[----:B------:R-:W2:Y:S01]  /*6700*/  LDL R183, [R1+0x254] ;  /* 0x0002540001b77983 */ /* 0x000ea20000100800 */
[----:B------:R-:W-:-:S02]  /*6710*/  ISETP.GT.AND P2, PT, R210, 0x23, PT ;  /* 0x00000023d200780c */ /* 0x000fc40003f44270 */
[----:B------:R-:W-:Y:S02]  /*6720*/  PRMT R179, RZ, 0x7610, R179 ;  /* 0x00007610ffb37816 */ /* 0x000fe400000000b3 */
[----:B------:R-:W-:-:S09]  /*6730*/  PRMT R180, RZ, 0x7610, R180 ;  /* 0x00007610ffb47816 */ /* 0x000fd200000000b4 */
[----:B--2---:R-:W-:-:S04]  /*6740*/  @P2 LOP3.LUT R183, R183, R182, RZ, 0x3c, !PT ;  /* 0x000000b6b7b72212 */ /* 0x004fc800078e3cff */
[----:B------:R-:W-:-:S04]  /*6750*/  @P2 LOP3.LUT R182, R183, R182, RZ, 0x3c, !PT ;  /* 0x000000b6b7b62212 */ /* 0x000fc800078e3cff */
[----:B------:R-:W-:-:S05]  /*6760*/  @P2 LOP3.LUT R183, R183, R182, RZ, 0x3c, !PT ;  /* 0x000000b6b7b72212 */ /* 0x000fca00078e3cff */
[----:B------:R0:W2:Y:S02]  /*6770*/  @P2 LDG.E.U16 R179, desc[UR14][R182.64] ;  /* 0x0000000eb6b32981 */ /* 0x0000a4000c1e1500 */
[----:B0-----:R-:W-:Y:S02]  /*6780*/  @P2 IMAD.MOV.U32 R182, RZ, RZ, R192 ;  /* 0x000000ffffb62224 */ /* 0x001fe400078e00c0 */
[----:B------:R-:W-:-:S05]  /*6790*/  @P2 IMAD.MOV.U32 R183, RZ, RZ, R193 ;  /* 0x000000ffffb72224 */ /* 0x000fca00078e00c1 */
[----:B------:R3:W4:Y:S01]  /*67a0*/  @P2 LDG.E.U16 R180, desc[UR14][R182.64] ;  /* 0x0000000eb6b42981 */ /* 0x000722000c1e1500 */
[----:B------:R-:W-:Y:S02]  /*67b0*/  ISETP.GT.AND P0, PT, R210, 0x24, PT ;  /* 0x00000024d200780c */ /* 0x000fe40003f04270 */
[----:B------:R-:W-:-:S11]  /*67c0*/  PRMT R190, RZ, 0x7610, R190 ;  /* 0x00007610ffbe7816 */ /* 0x000fd600000000be */
[----:B---3--:R-:W-:Y:S02]  /*67d0*/  @P0 IMAD.MOV.U32 R182, RZ, RZ, R186 ;  /* 0x000000ffffb60224 */ /* 0x008fe400078e00ba */
[----:B------:R-:W-:-:S05]  /*67e0*/  @P0 IMAD.MOV.U32 R183, RZ, RZ, R187 ;  /* 0x000000ffffb70224 */ /* 0x000fca00078e00bb */
[----:B------:R-:W3:Y:S04]  /*67f0*/  @P0 LDG.E.U16 R190, desc[UR14][R182.64] ;  /* 0x0000000eb6be0981 */ /* 0x000ee8000c1e1500 */
[----:B--2---:R0:W-:Y:S04]  /*6800*/  STL [R1+0x50c], R179 ;  /* 0x00050cb301007387 */ /* 0x0041e80000100800 */
[----:B------:R-:W2:Y:S04]  /*6810*/  LDL R193, [R1+0x230] ;  /* 0x0002300001c17983 */ /* 0x000ea80000100800 */
[----:B------:R-:W2:Y:S04]  /*6820*/  LDL R192, [R1+0x234] ;  /* 0x0002340001c07983 */ /* 0x000ea80000100800 */
[----:B0-----:R-:W2:Y:S04]  /*6830*/  LDL R179, [R1+0x23c] ;  /* 0x00023c0001b37983 */ /* 0x001ea80000100800 */
[----:B----4-:R0:W-:Y:S01]  /*6840*/  STL [R1+0x510], R180 ;  /* 0x000510b401007387 */ /* 0x0101e20000100800 */
[----:B------:R-:W-:-:S02]  /*6850*/  ISETP.GT.AND P1, PT, R210, 0x25, PT ;  /* 0x00000025d200780c */ /* 0x000fc40003f24270 */
[----:B------:R-:W-:Y:S01]  /*6860*/  PRMT R189, RZ, 0x7610, R189 ;  /* 0x00007610ffbd7816 */ /* 0x000fe200000000bd */
[----:B------:R-:W4:Y:S01]  /*6870*/  LDL R187, [R1+0x228] ;  /* 0x0002280001bb7983 */ /* 0x000f220000100800 */
[----:B------:R-:W-:-:S03]  /*6880*/  PRMT R4, RZ, 0x7610, R4 ;  /* 0x00007610ff047816 */ /* 0x000fc60000000004 */
[----:B------:R-:W4:Y:S04]  /*6890*/  LDL R186, [R1+0x22c] ;  /* 0x00022c0001ba7983 */ /* 0x000f280000100800 */
[----:B0-----:R-:W4:Y:S04]  /*68a0*/  LDL R180, [R1+0x238] ;  /* 0x0002380001b47983 */ /* 0x001f280000100800 */
[----:B---3--:R0:W-:Y:S01]  /*68b0*/  STL [R1+0x514], R190 ;  /* 0x000514be01007387 */ /* 0x0081e20000100800 */
[----:B--2---:R-:W-:-:S03]  /*68c0*/  @P0 IMAD.MOV.U32 R182, RZ, RZ, R179 ;  /* 0x000000ffffb60224 */ /* 0x004fc600078e00b3 */
[----:B------:R-:W2:Y:S01]  /*68d0*/  LDL R179, [R1+0x224] ;  /* 0x0002240001b37983 */ /* 0x000ea20000100800 */
[----:B----4-:R-:W-:-:S03]  /*68e0*/  @P0 IMAD.MOV.U32 R183, RZ, RZ, R180 ;  /* 0x000000ffffb70224 */ /* 0x010fc600078e00b4 */
[----:B------:R-:W3:Y:S04]  /*68f0*/  LDL R180, [R1+0x220] ;  /* 0x0002200001b47983 */ /* 0x000ee80000100800 */
[----:B------:R1:W4:Y:S02]  /*6900*/  @P0 LDG.E.U16 R189, desc[UR14][R182.64] ;  /* 0x0000000eb6bd0981 */ /* 0x000324000c1e1500 */
[----:B-1----:R-:W-:Y:S02]  /*6910*/  @P1 IMAD.MOV.U32 R182, RZ, RZ, R192 ;  /* 0x000000ffffb61224 */ /* 0x002fe400078e00c0 */
[----:B------:R-:W-:-:S05]  /*6920*/  @P1 IMAD.MOV.U32 R183, RZ, RZ, R193 ;  /* 0x000000ffffb71224 */ /* 0x000fca00078e00c1 */
[----:B------:R1:W2:Y:S01]  /*6930*/  @P1 LDG.E.U16 R4, desc[UR14][R182.64] ;  /* 0x0000000eb6041981 */ /* 0x0002a2000c1e1500 */
[----:B------:R-:W-:Y:S01]  /*6940*/  PRMT R5, RZ, 0x7610, R5 ;  /* 0x00007610ff057816 */ /* 0x000fe20000000005 */
[----:B-1----:R-:W-:Y:S02]  /*6950*/  @P1 IMAD.MOV.U32 R182, RZ, RZ, R186 ;  /* 0x000000ffffb61224 */ /* 0x002fe400078e00ba */
[----:B------:R-:W-:-:S05]  /*6960*/  @P1 IMAD.MOV.U32 R183, RZ, RZ, R187 ;  /* 0x000000ffffb71224 */ /* 0x000fca00078e00bb */
[----:B------:R1:W3:Y:S01]  /*6970*/  @P1 LDG.E.U16 R5, desc[UR14][R182.64] ;  /* 0x0000000eb6051981 */ /* 0x0002e2000c1e1500 */
[----:B------:R-:W-:Y:S02]  /*6980*/  ISETP.GT.AND P2, PT, R210, 0x26, PT ;  /* 0x00000026d200780c */ /* 0x000fe40003f44270 */
[----:B------:R-:W-:Y:S01]  /*6990*/  PRMT R191, RZ, 0x7610, R191 ;  /* 0x00007610ffbf7816 */ /* 0x000fe200000000bf */
[----:B----4-:R4:W-:Y:S04]  /*69a0*/  STL [R1+0x518], R189 ;  /* 0x000518bd01007387 */ /* 0x0109e80000100800 */
[----:B------:R-:W3:Y:S04]  /*69b0*/  LDL R193, [R1+0x218] ;  /* 0x0002180001c17983 */ /* 0x000ee80000100800 */
[----:B------:R-:W3:Y:S04]  /*69c0*/  LDL R192, [R1+0x21c] ;  /* 0x00021c0001c07983 */ /* 0x000ee80000100800 */
[----:B--2---:R-:W-:Y:S04]  /*69d0*/  STL [R1+0x51c], R4 ;  /* 0x00051c0401007387 */ /* 0x004fe80000100800 */
[----:B0-----:R-:W2:Y:S04]  /*69e0*/  LDL R190, [R1+0x210] ;  /* 0x0002100001be7983 */ /* 0x001ea80000100800 */
[----:B----4-:R-:W4:Y:S01]  /*69f0*/  LDL R189, [R1+0x214] ;  /* 0x0002140001bd7983 */ /* 0x010f220000100800 */
[----:B-1----:R-:W-:-:S02]  /*6a00*/  @P2 IMAD.MOV.U32 R182, RZ, RZ, R179 ;  /* 0x000000ffffb62224 */ /* 0x002fc400078e00b3 */
[----:B---3--:R-:W-:-:S05]  /*6a10*/  @P2 IMAD.MOV.U32 R183, RZ, RZ, R180 ;  /* 0x000000ffffb72224 */ /* 0x008fca00078e00b4 */
[----:B------:R0:W3:Y:S01]  /*6a20*/  @P2 LDG.E.U16 R191, desc[UR14][R182.64] ;  /* 0x0000000eb6bf2981 */ /* 0x0000e2000c1e1500 */
[----:B------:R-:W-:Y:S02]  /*6a30*/  ISETP.GT.AND P0, PT, R210, 0x27, PT ;  /* 0x00000027d200780c */ /* 0x000fe40003f04270 */
[----:B------:R-:W-:Y:S02]  /*6a40*/  PRMT R188, RZ, 0x7610, R188 ;  /* 0x00007610ffbc7816 */ /* 0x000fe400000000bc */
[----:B------:R-:W-:Y:S01]  /*6a50*/  PRMT R251, RZ, 0x7610, R251 ;  /* 0x00007610fffb7816 */ /* 0x000fe200000000fb */
[----:B------:R1:W-:Y:S04]  /*6a60*/  STL [R1+0x520], R5 ;  /* 0x0005200501007387 */ /* 0x0003e80000100800 */
[----:B------:R-:W3:Y:S04]  /*6a70*/  LDL R187, [R1+0x208] ;  /* 0x0002080001bb7983 */ /* 0x000ee80000100800 */
[----:B------:R-:W3:Y:S04]  /*6a80*/  LDL R186, [R1+0x20c] ;  /* 0x00020c0001ba7983 */ /* 0x000ee80000100800 */
[----:B------:R-:W3:Y:S04]  /*6a90*/  LDL R180, [R1+0x200] ;  /* 0x0002000001b47983 */ /* 0x000ee80000100800 */
[----:B------:R-:W3:Y:S01]  /*6aa0*/  LDL R179, [R1+0x204] ;  /* 0x0002040001b37983 */ /* 0x000ee20000100800 */
[----:B0-----:R-:W-:-:S02]  /*6ab0*/  @P2 IMAD.MOV.U32 R183, RZ, RZ, R193 ;  /* 0x000000ffffb72224 */ /* 0x001fc400078e00c1 */
[----:B------:R-:W-:-:S05]  /*6ac0*/  @P2 IMAD.MOV.U32 R182, RZ, RZ, R192 ;  /* 0x000000ffffb62224 */ /* 0x000fca00078e00c0 */
[----:B------:R2:W3:Y:S02]  /*6ad0*/  @P2 LDG.E.U16 R188, desc[UR14][R182.64] ;  /* 0x0000000eb6bc2981 */ /* 0x0004e4000c1e1500 */
[----:B--2---:R-:W-:Y:S02]  /*6ae0*/  @P0 IMAD.MOV.U32 R183, RZ, RZ, R190 ;  /* 0x000000ffffb70224 */ /* 0x004fe400078e00be */
[----:B----4-:R-:W-:-:S05]  /*6af0*/  @P0 IMAD.MOV.U32 R182, RZ, RZ, R189 ;  /* 0x000000ffffb60224 */ /* 0x010fca00078e00bd */
[----:B------:R0:W2:Y:S04]  /*6b00*/  @P0 LDG.E.U16 R251, desc[UR14][R182.64] ;  /* 0x0000000eb6fb0981 */ /* 0x0000a8000c1e1500 */
[----:B---3--:R-:W-:Y:S04]  /*6b10*/  STL [R1+0x524], R191 ;  /* 0x000524bf01007387 */ /* 0x008fe80000100800 */
[----:B-1----:R-:W3:Y:S04]  /*6b20*/  LDL R5, [R1+0x1f8] ;  /* 0x0001f80001057983 */ /* 0x002ee80000100800 */
[----:B------:R-:W4:Y:S01]  /*6b30*/  LDL R4, [R1+0x1fc] ;  /* 0x0001fc0001047983 */ /* 0x000f220000100800 */
[----:B------:R-:W-:Y:S01]  /*6b40*/  ISETP.GT.AND P1, PT, R210, 0x28, PT ;  /* 0x00000028d200780c */ /* 0x000fe20003f24270 */
[----:B0-----:R-:W-:Y:S01]  /*6b50*/  @P0 IMAD.MOV.U32 R183, RZ, RZ, R187 ;  /* 0x000000ffffb70224 */ /* 0x001fe200078e00bb */
[----:B------:R-:W-:Y:S01]  /*6b60*/  PRMT R249, RZ, 0x7610, R249 ;  /* 0x00007610fff97816 */ /* 0x000fe200000000f9 */
[----:B------:R-:W-:-:S05]  /*6b70*/  @P0 IMAD.MOV.U32 R182, RZ, RZ, R186 ;  /* 0x000000ffffb60224 */ /* 0x000fca00078e00ba */
[----:B------:R0:W4:Y:S05]  /*6b80*/  @P0 LDG.E.U16 R249, desc[UR14][R182.64] ;  /* 0x0000000eb6f90981 */ /* 0x00012a000c1e1500 */
[----:B0-----:R-:W-:Y:S02]  /*6b90*/  @P1 IMAD.MOV.U32 R182, RZ, RZ, R179 ;  /* 0x000000ffffb61224 */ /* 0x001fe400078e00b3 */
[----:B------:R-:W-:Y:S01]  /*6ba0*/  @P1 IMAD.MOV.U32 R183, RZ, RZ, R180 ;  /* 0x000000ffffb71224 */ /* 0x000fe200078e00b4 */
[----:B------:R-:W-:-:S06]  /*6bb0*/  PRMT R247, RZ, 0x7610, R247 ;  /* 0x00007610fff77816 */ /* 0x000fcc00000000f7 */
[----:B------:R3:W4:Y:S04]  /*6bc0*/  @P1 LDG.E.U16 R247, desc[UR14][R182.64] ;  /* 0x0000000eb6f71981 */ /* 0x000728000c1e1500 */
[----:B------:R0:W-:Y:S04]  /*6bd0*/  STL [R1+0x528], R188 ;  /* 0x000528bc01007387 */ /* 0x0001e80000100800 */
[----:B--2---:R1:W-:Y:S04]  /*6be0*/  STL [R1+0x52c], R251 ;  /* 0x00052cfb01007387 */ /* 0x0043e80000100800 */
[----:B------:R-:W2:Y:S04]  /*6bf0*/  LDL R189, [R1+0x1f0] ;  /* 0x0001f00001bd7983 */ /* 0x000ea80000100800 */
[----:B0-----:R-:W2:Y:S04]  /*6c00*/  LDL R188, [R1+0x1f4] ;  /* 0x0001f40001bc7983 */ /* 0x001ea80000100800 */
[----:B------:R-:W2:Y:S04]  /*6c10*/  LDL R180, [R1+0x1e8] ;  /* 0x0001e80001b47983 */ /* 0x000ea80000100800 */
[----:B------:R-:W2:Y:S01]  /*6c20*/  LDL R179, [R1+0x1ec] ;  /* 0x0001ec0001b37983 */ /* 0x000ea20000100800 */
[----:B---3--:R-:W-:-:S03]  /*6c30*/  @P1 IMAD.MOV.U32 R183, RZ, RZ, R5 ;  /* 0x000000ffffb71224 */ /* 0x008fc600078e0005 */
[----:B------:R-:W3:Y:S01]  /*6c40*/  LDL R5, [R1+0x1e0] ;  /* 0x0001e00001057983 */ /* 0x000ee20000100800 */
[----:B----4-:R-:W-:-:S03]  /*6c50*/  @P1 IMAD.MOV.U32 R182, RZ, RZ, R4 ;  /* 0x000000ffffb61224 */ /* 0x010fc600078e0004 */
[----:B------:R-:W4:Y:S01]  /*6c60*/  LDL R4, [R1+0x1e4] ;  /* 0x0001e40001047983 */ /* 0x000f220000100800 */
[----:B------:R-:W-:Y:S02]  /*6c70*/  ISETP.GT.AND P2, PT, R210, 0x29, PT ;  /* 0x00000029d200780c */ /* 0x000fe40003f44270 */
[----:B------:R-:W-:Y:S01]  /*6c80*/  PRMT R246, RZ, 0x7610, R246 ;  /* 0x00007610fff67816 */ /* 0x000fe200000000f6 */
[----:B------:R-:W4:Y:S04]  /*6c90*/  LDL R187, [R1+0x1d8] ;  /* 0x0001d80001bb7983 */ /* 0x000f280000100800 */
[----:B------:R-:W4:Y:S01]  /*6ca0*/  LDL R186, [R1+0x1dc] ;  /* 0x0001dc0001ba7983 */ /* 0x000f220000100800 */
[----:B------:R-:W-:-:S03]  /*6cb0*/  PRMT R245, RZ, 0x7610, R245 ;  /* 0x00007610fff57816 */ /* 0x000fc600000000f5 */
[----:B------:R2:W4:Y:S01]  /*6cc0*/  @P1 LDG.E.U16 R246, desc[UR14][R182.64] ;  /* 0x0000000eb6f61981 */ /* 0x000522000c1e1500 */
[----:B------:R-:W-:Y:S02]  /*6cd0*/  ISETP.GT.AND P0, PT, R210, 0x2a, PT ;  /* 0x0000002ad200780c */ /* 0x000fe40003f04270 */
[----:B------:R-:W-:Y:S01]  /*6ce0*/  PRMT R244, RZ, 0x7610, R244 ;  /* 0x00007610fff47816 */ /* 0x000fe200000000f4 */
[----:B------:R-:W4:Y:S01]  /*6cf0*/  LDL R191, [R1+0x170] ;  /* 0x0001700001bf7983 */ /* 0x000f220000100800 */
[----:B------:R-:W-:Y:S02]  /*6d00*/  PRMT R243, RZ, 0x7610, R243 ;  /* 0x00007610fff37816 */ /* 0x000fe400000000f3 */
[----:B------:R-:W-:Y:S01]  /*6d10*/  PRMT R242, RZ, 0x7610, R242 ;  /* 0x00007610fff27816 */ /* 0x000fe200000000f2 */
[----:B------:R-:W4:Y:S01]  /*6d20*/  LDL R190, [R1+0x174] ;  /* 0x0001740001be7983 */ /* 0x000f220000100800 */
[----:B------:R-:W-:Y:S02]  /*6d30*/  PRMT R241, RZ, 0x7610, R241 ;  /* 0x00007610fff17816 */ /* 0x000fe400000000f1 */
[----:B------:R-:W-:Y:S01]  /*6d40*/  PRMT R240, RZ, 0x7610, R240 ;  /* 0x00007610fff07816 */ /* 0x000fe200000000f0 */
[----:B-1----:R-:W4:Y:S01]  /*6d50*/  LDL R251, [R1+0xe8] ;  /* 0x0000e80001fb7983 */ /* 0x002f220000100800 */
[----:B--2---:R-:W-:-:S03]  /*6d60*/  @P2 IMAD.MOV.U32 R183, RZ, RZ, R189 ;  /* 0x000000ffffb72224 */ /* 0x004fc600078e00bd */
[----:B------:R-:W2:Y:S01]  /*6d70*/  LDL R189, [R1+0x1d0] ;  /* 0x0001d00001bd7983 */ /* 0x000ea20000100800 */
[----:B------:R-:W-:-:S03]  /*6d80*/  @P2 IMAD.MOV.U32 R182, RZ, RZ, R188 ;  /* 0x000000ffffb62224 */ /* 0x000fc600078e00bc */
[----:B------:R-:W2:Y:S04]  /*6d90*/  LDL R188, [R1+0x1d4] ;  /* 0x0001d40001bc7983 */ /* 0x000ea80000100800 */
[----:B------:R0:W2:Y:S02]  /*6da0*/  @P2 LDG.E.U16 R245, desc[UR14][R182.64] ;  /* 0x0000000eb6f52981 */ /* 0x0000a4000c1e1500 */
[----:B0-----:R-:W-:Y:S02]  /*6db0*/  @P2 IMAD.MOV.U32 R182, RZ, RZ, R179 ;  /* 0x000000ffffb62224 */ /* 0x001fe400078e00b3 */
[----:B------:R-:W-:Y:S01]  /*6dc0*/  @P2 IMAD.MOV.U32 R183, RZ, RZ, R180 ;  /* 0x000000ffffb72224 */ /* 0x000fe200078e00b4 */
[----:B------:R-:W2:Y:S04]  /*6dd0*/  LDL R179, [R1+0x1cc] ;  /* 0x0001cc0001b37983 */ /* 0x000ea80000100800 */
[----:B------:R-:W2:Y:S04]  /*6de0*/  LDL R180, [R1+0x1c8] ;  /* 0x0001c80001b47983 */ /* 0x000ea80000100800 */
[----:B------:R3:W2:Y:S02]  /*6df0*/  @P2 LDG.E.U16 R244, desc[UR14][R182.64] ;  /* 0x0000000eb6f42981 */ /* 0x0006a4000c1e1500 */
[----:B---3--:R-:W-:-:S02]  /*6e00*/  @P0 IMAD.MOV.U32 R183, RZ, RZ, R5 ;  /* 0x000000ffffb70224 */ /* 0x008fc400078e0005 */
[----:B------:R-:W3:Y:S01]  /*6e10*/  LDL R5, [R1+0x1c0] ;  /* 0x0001c00001057983 */ /* 0x000ee20000100800 */
[----:B----4-:R-:W-:-:S03]  /*6e20*/  @P0 IMAD.MOV.U32 R182, RZ, RZ, R4 ;  /* 0x000000ffffb60224 */ /* 0x010fc600078e0004 */
[----:B------:R-:W4:Y:S01]  /*6e30*/  LDL R4, [R1+0x1c4] ;  /* 0x0001c40001047983 */ /* 0x000f220000100800 */
[----:B------:R-:W-:-:S03]  /*6e40*/  ISETP.GT.AND P1, PT, R210, 0x2b, PT ;  /* 0x0000002bd200780c */ /* 0x000fc60003f24270 */
[----:B------:R0:W4:Y:S02]  /*6e50*/  @P0 LDG.E.U16 R243, desc[UR14][R182.64] ;  /* 0x0000000eb6f30981 */ /* 0x000124000c1e1500 */
[----:B0-----:R-:W-:Y:S02]  /*6e60*/  @P0 IMAD.MOV.U32 R182, RZ, RZ, R186 ;  /* 0x000000ffffb60224 */ /* 0x001fe400078e00ba */
[----:B------:R-:W-:Y:S01]  /*6e70*/  @P0 IMAD.MOV.U32 R183, RZ, RZ, R187 ;  /* 0x000000ffffb70224 */ /* 0x000fe200078e00bb */
[----:B------:R-:W4:Y:S04]  /*6e80*/  LDL R186, [R1+0x1bc] ;  /* 0x0001bc0001ba7983 */ /* 0x000f280000100800 */
[----:B------:R2:W4:Y:S04]  /*6e90*/  @P0 LDG.E.U16 R242, desc[UR14][R182.64] ;  /* 0x0000000eb6f20981 */ /* 0x000528000c1e1500 */
[----:B------:R-:W4:Y:S01]  /*6ea0*/  LDL R187, [R1+0x1b8] ;  /* 0x0001b80001bb7983 */ /* 0x000f220000100800 */
[----:B------:R-:W-:Y:S01]  /*6eb0*/  ISETP.GT.AND P2, PT, R210, 0x2c, PT ;  /* 0x0000002cd200780c */ /* 0x000fe20003f44270 */
[----:B--2---:R-:W-:-:S02]  /*6ec0*/  @P1 IMAD.MOV.U32 R183, RZ, RZ, R189 ;  /* 0x000000ffffb71224 */ /* 0x004fc400078e00bd */
[----:B------:R-:W2:Y:S01]  /*6ed0*/  LDL R189, [R1+0x1a0] ;  /* 0x0001a00001bd7983 */ /* 0x000ea20000100800 */
[----:B------:R-:W-:-:S03]  /*6ee0*/  @P1 IMAD.MOV.U32 R182, RZ, RZ, R188 ;  /* 0x000000ffffb61224 */ /* 0x000fc600078e00bc */
[----:B------:R-:W2:Y:S04]  /*6ef0*/  LDL R188, [R1+0x1a4] ;  /* 0x0001a40001bc7983 */ /* 0x000ea80000100800 */
[----:B------:R0:W2:Y:S02]  /*6f00*/  @P1 LDG.E.U16 R241, desc[UR14][R182.64] ;  /* 0x0000000eb6f11981 */ /* 0x0000a4000c1e1500 */
[----:B0-----:R-:W-:Y:S02]  /*6f10*/  @P1 IMAD.MOV.U32 R182, RZ, RZ, R179 ;  /* 0x000000ffffb61224 */ /* 0x001fe400078e00b3 */
[----:B------:R-:W2:Y:S01]  /*6f20*/  LDL R179, [R1+0x1b4] ;  /* 0x0001b40001b37983 */ /* 0x000ea20000100800 */
[----:B------:R-:W-:-:S03]  /*6f30*/  @P1 IMAD.MOV.U32 R183, RZ, RZ, R180 ;  /* 0x000000ffffb71224 */ /* 0x000fc600078e00b4 */
[----:B------:R-:W2:Y:S04]  /*6f40*/  LDL R180, [R1+0x1b0] ;  /* 0x0001b00001b47983 */ /* 0x000ea80000100800 */
[----:B------:R3:W2:Y:S02]  /*6f50*/  @P1 LDG.E.U16 R240, desc[UR14][R182.64] ;  /* 0x0000000eb6f01981 */ /* 0x0006a4000c1e1500 */
[----:B---3--:R-:W-:Y:S02]  /*6f60*/  @P2 IMAD.MOV.U32 R183, RZ, RZ, R5 ;  /* 0x000000ffffb72224 */ /* 0x008fe400078e0005 */
[----:B------:R-:W3:Y:S01]  /*6f70*/  LDL R5, [R1+0x1a8] ;  /* 0x0001a80001057983 */ /* 0x000ee20000100800 */
[----:B----4-:R-:W-:-:S03]  /*6f80*/  @P2 IMAD.MOV.U32 R182, RZ, RZ, R4 ;  /* 0x000000ffffb62224 */ /* 0x010fc600078e0004 */
[----:B------:R-:W4:Y:S01]  /*6f90*/  LDL R4, [R1+0x1ac] ;  /* 0x0001ac0001047983 */ /* 0x000f220000100800 */
[----:B------:R-:W-:Y:S02]  /*6fa0*/  ISETP.GT.AND P0, PT, R210, 0x2d, PT ;  /* 0x0000002dd200780c */ /* 0x000fe40003f04270 */
[----:B------:R-:W-:Y:S02]  /*6fb0*/  PRMT R239, RZ, 0x7610, R239 ;  /* 0x00007610ffef7816 */ /* 0x000fe400000000ef */
[----:B------:R-:W-:-:S04]  /*6fc0*/  PRMT R238, RZ, 0x7610, R238 ;  /* 0x00007610ffee7816 */ /* 0x000fc800000000ee */
[----:B------:R0:W4:Y:S02]  /*6fd0*/  @P2 LDG.E.U16 R239, desc[UR14][R182.64] ;  /* 0x0000000eb6ef2981 */ /* 0x000124000c1e1500 */
[----:B0-----:R-:W-:Y:S02]  /*6fe0*/  @P2 IMAD.MOV.U32 R182, RZ, RZ, R186 ;  /* 0x000000ffffb62224 */ /* 0x001fe400078e00ba */
[----:B------:R-:W4:Y:S01]  /*6ff0*/  LDL R186, [R1+0x19c] ;  /* 0x00019c0001ba7983 */ /* 0x000f220000100800 */
[----:B------:R-:W-:-:S03]  /*7000*/  @P2 IMAD.MOV.U32 R183, RZ, RZ, R187 ;  /* 0x000000ffffb72224 */ /* 0x000fc600078e00bb */
[----:B------:R-:W4:Y:S04]  /*7010*/  LDL R187, [R1+0x198] ;  /* 0x0001980001bb7983 */ /* 0x000f280000100800 */
[----:B------:R2:W4:Y:S01]  /*7020*/  @P2 LDG.E.U16 R238, desc[UR14][R182.64] ;  /* 0x0000000eb6ee2981 */ /* 0x000522000c1e1500 */
[----:B------:R-:W-:Y:S02]  /*7030*/  PRMT R237, RZ, 0x7610, R237 ;  /* 0x00007610ffed7816 */ /* 0x000fe400000000ed */
[----:B------:R-:W-:Y:S02]  /*7040*/  ISETP.GT.AND P1, PT, R210, 0x2e, PT ;  /* 0x0000002ed200780c */ /* 0x000fe40003f24270 */
[----:B------:R-:W-:Y:S01]  /*7050*/  PRMT R235, RZ, 0x7610, R235 ;  /* 0x00007610ffeb7816 */ /* 0x000fe200000000eb */
[----:B--2---:R-:W-:-:S02]  /*7060*/  @P0 IMAD.MOV.U32 R182, RZ, RZ, R179 ;  /* 0x000000ffffb60224 */ /* 0x004fc400078e00b3 */
[----:B------:R-:W2:Y:S01]  /*7070*/  LDL R179, [R1+0x194] ;  /* 0x0001940001b37983 */ /* 0x000ea20000100800 */
[----:B------:R-:W-:-:S03]  /*7080*/  @P0 IMAD.MOV.U32 R183, RZ, RZ, R180 ;  /* 0x000000ffffb70224 */ /* 0x000fc600078e00b4 */
[----:B------:R-:W2:Y:S04]  /*7090*/  LDL R180, [R1+0x190] ;  /* 0x0001900001b47983 */ /* 0x000ea80000100800 */
[----:B------:R3:W2:Y:S02]  /*70a0*/  @P0 LDG.E.U16 R237, desc[UR14][R182.64] ;  /* 0x0000000eb6ed0981 */ /* 0x0006a4000c1e1500 */
[----:B---3--:R-:W-:Y:S02]  /*70b0*/  @P0 IMAD.MOV.U32 R183, RZ, RZ, R5 ;  /* 0x000000ffffb70224 */ /* 0x008fe400078e0005 */
[----:B------:R-:W3:Y:S01]  /*70c0*/  LDL R5, [R1+0x188] ;  /* 0x0001880001057983 */ /* 0x000ee20000100800 */
[----:B----4-:R-:W-:-:S03]  /*70d0*/  @P0 IMAD.MOV.U32 R182, RZ, RZ, R4 ;  /* 0x000000ffffb60224 */ /* 0x010fc600078e0004 */
[----:B------:R-:W4:Y:S04]  /*70e0*/  LDL R4, [R1+0x18c] ;  /* 0x00018c0001047983 */ /* 0x000f280000100800 */
[----:B------:R0:W4:Y:S02]  /*70f0*/  @P0 LDG.E.U16 R235, desc[UR14][R182.64] ;  /* 0x0000000eb6eb0981 */ /* 0x000124000c1e1500 */
[----:B0-----:R-:W-:Y:S02]  /*7100*/  @P1 IMAD.MOV.U32 R183, RZ, RZ, R189 ;  /* 0x000000ffffb71224 */ /* 0x001fe400078e00bd */
[----:B------:R-:W4:Y:S01]  /*7110*/  LDL R189, [R1+0x180] ;  /* 0x0001800001bd7983 */ /* 0x000f220000100800 */
[----:B------:R-:W-:-:S03]  /*7120*/  @P1 IMAD.MOV.U32 R182, RZ, RZ, R188 ;  /* 0x000000ffffb61224 */ /* 0x000fc600078e00bc */
[----:B------:R-:W4:Y:S01]  /*7130*/  LDL R188, [R1+0x184] ;  /* 0x0001840001bc7983 */ /* 0x000f220000100800 */
[----:B------:R-:W-:Y:S02]  /*7140*/  ISETP.GT.AND P2, PT, R210, 0x2f, PT ;  /* 0x0000002fd200780c */ /* 0x000fe40003f44270 */
[----:B------:R-:W-:Y:S02]  /*7150*/  PRMT R233, RZ, 0x7610, R233 ;  /* 0x00007610ffe97816 */ /* 0x000fe400000000e9 */
[----:B------:R-:W-:-:S04]  /*7160*/  PRMT R231, RZ, 0x7610, R231 ;  /* 0x00007610ffe77816 */ /* 0x000fc800000000e7 */
[----:B------:R0:W4:Y:S02]  /*7170*/  @P1 LDG.E.U16 R233, desc[UR14][R182.64] ;  /* 0x0000000eb6e91981 */ /* 0x000124000c1e1500 */
[----:B0-----:R-:W-:Y:S02]  /*7180*/  @P1 IMAD.MOV.U32 R182, RZ, RZ, R186 ;  /* 0x000000ffffb61224 */ /* 0x001fe400078e00ba */
[----:B------:R-:W-:Y:S01]  /*7190*/  @P1 IMAD.MOV.U32 R183, RZ, RZ, R187 ;  /* 0x000000ffffb71224 */ /* 0x000fe200078e00bb */
[----:B------:R-:W-:Y:S01]  /*71a0*/  PRMT R229, RZ, 0x7610, R229 ;  /* 0x00007610ffe57816 */ /* 0x000fe200000000e5 */
[----:B------:R-:W4:Y:S04]  /*71b0*/  LDL R187, [R1+0x168] ;  /* 0x0001680001bb7983 */ /* 0x000f280000100800 */
[----:B------:R2:W4:Y:S04]  /*71c0*/  @P1 LDG.E.U16 R231, desc[UR14][R182.64] ;  /* 0x0000000eb6e71981 */ /* 0x000528000c1e1500 */
[----:B------:R-:W4:Y:S01]  /*71d0*/  LDL R186, [R1+0x16c] ;  /* 0x00016c0001ba7983 */ /* 0x000f220000100800 */
[----:B------:R-:W-:-:S02]  /*71e0*/  ISETP.GT.AND P0, PT, R210, 0x30, PT ;  /* 0x00000030d200780c */ /* 0x000fc40003f04270 */
[----:B------:R-:W-:Y:S01]  /*71f0*/  PRMT R227, RZ, 0x7610, R227 ;  /* 0x00007610ffe37816 */ /* 0x000fe200000000e3 */
[----:B--2---:R-:W-:Y:S02]  /*7200*/  @P2 IMAD.MOV.U32 R182, RZ, RZ, R179 ;  /* 0x000000ffffb62224 */ /* 0x004fe400078e00b3 */
        /* <DEDUP_REMOVED lines=16> */
[----:B------:R2:W4:Y:S01]  /*7310*/  @P0 LDG.E.U16 R225, desc[UR14][R182.64] ;  /* 0x0000000eb6e10981 */ /* 0x000522000c1e1500 */
[----:B------:R-:W-:Y:S02]  /*7320*/  PRMT R221, RZ, 0x7610, R221 ;  /* 0x00007610ffdd7816 */ /* 0x000fe400000000dd */
[----:B------:R-:W-:Y:S02]  /*7330*/  ISETP.GT.AND P2, PT, R210, 0x32, PT ;  /* 0x00000032d200780c */ /* 0x000fe40003f44270 */
[----:B------:R-:W-:Y:S02]  /*7340*/  PRMT R219, RZ, 0x7610, R219 ;  /* 0x00007610ffdb7816 */ /* 0x000fe400000000db */
[----:B------:R-:W-:Y:S01]  /*7350*/  PRMT R218, RZ, 0x7610, R218 ;  /* 0x00007610ffda7816 */ /* 0x000fe200000000da */
[----:B--2---:R-:W-:Y:S02]  /*7360*/  @P0 IMAD.MOV.U32 R182, RZ, RZ, R179 ;  /* 0x000000ffffb60224 */ /* 0x004fe400078e00b3 */
[----:B------:R-:W2:Y:S01]  /*7370*/  LDL R179, [R1+0x154] ;  /* 0x0001540001b37983 */ /* 0x000ea20000100800 */
[----:B------:R-:W-:-:S03]  /*7380*/  @P0 IMAD.MOV.U32 R183, RZ, RZ, R180 ;  /* 0x000000ffffb70224 */ /* 0x000fc600078e00b4 */
[----:B------:R-:W2:Y:S04]  /*7390*/  LDL R180, [R1+0x150] ;  /* 0x0001500001b47983 */ /* 0x000ea80000100800 */
[----:B------:R0:W2:Y:S02]  /*73a0*/  @P0 LDG.E.U16 R223, desc[UR14][R182.64] ;  /* 0x0000000eb6df0981 */ /* 0x0000a4000c1e1500 */
[----:B0-----:R-:W-:Y:S02]  /*73b0*/  @P1 IMAD.MOV.U32 R182, RZ, RZ, R190 ;  /* 0x000000ffffb61224 */ /* 0x001fe400078e00be */
[----:B------:R-:W-:Y:S01]  /*73c0*/  @P1 IMAD.MOV.U32 R183, RZ, RZ, R191 ;  /* 0x000000ffffb71224 */ /* 0x000fe200078e00bf */
[----:B------:R-:W-:Y:S01]  /*73d0*/  ISETP.GT.AND P0, PT, R210, 0x33, PT ;  /* 0x00000033d200780c */ /* 0x000fe20003f04270 */
[----:B------:R-:W2:Y:S04]  /*73e0*/  LDL R191, [R1+0xe0] ;  /* 0x0000e00001bf7983 */ /* 0x000ea80000100800 */
[----:B------:R0:W2:Y:S01]  /*73f0*/  @P1 LDG.E.U16 R221, desc[UR14][R182.64] ;  /* 0x0000000eb6dd1981 */ /* 0x0000a2000c1e1500 */
[----:B------:R-:W-:-:S02]  /*7400*/  PRMT R217, RZ, 0x7610, R217 ;  /* 0x00007610ffd97816 */ /* 0x000fc400000000d9 */
[----:B------:R-:W-:Y:S01]  /*7410*/  PRMT R215, RZ, 0x7610, R215 ;  /* 0x00007610ffd77816 */ /* 0x000fe200000000d7 */
[----:B------:R-:W2:Y:S01]  /*7420*/  LDL R190, [R1+0xd8] ;  /* 0x0000d80001be7983 */ /* 0x000ea20000100800 */
        /* <DEDUP_REMOVED lines=14> */
[----:B------:R-:W-:-:S03]  /*7510*/  ISETP.GT.AND P1, PT, R210, 0x34, PT ;  /* 0x00000034d200780c */ /* 0x000fc60003f24270 */
[----:B------:R2:W4:Y:S01]  /*7520*/  @P2 LDG.E.U16 R217, desc[UR14][R182.64] ;  /* 0x0000000eb6d92981 */ /* 0x000522000c1e1500 */
        /* <DEDUP_REMOVED lines=53> */
[----:B--2---:R-:W-:Y:S02]  /*7880*/  @P0 IMAD.MOV.U32 R182, RZ, RZ, R179 ;  /* 0x000000ffffb60224 */ /* 0x004fe400078e00b3 */
[----:B------:R-:W2:Y:S01]  /*7890*/  LDL R179, [R1+0xf4] ;  /* 0x0000f40001b37983 */ /* 0x000ea20000100800 */
[----:B------:R-:W-:-:S03]  /*78a0*/  @P0 IMAD.MOV.U32 R183, RZ, RZ, R180 ;  /* 0x000000ffffb70224 */ /* 0x000fc600078e00b4 */
[----:B------:R-:W2:Y:S04]  /*78b0*/  LDL R180, [R1+0xf0] ;  /* 0x0000f00001b47983 */ /* 0x000ea80000100800 */
[----:B------:R0:W2:Y:S02]  /*78c0*/  @P0 LDG.E.U16 R184, desc[UR14][R182.64] ;  /* 0x0000000eb6b80981 */ /* 0x0000a4000c1e1500 */
[----:B0-----:R-:W-:-:S06]  /*78d0*/  PRMT R183, RZ, 0x7610, R183 ;  /* 0x00007610ffb77816 */ /* 0x001fcc00000000b7 */
        /* <DEDUP_REMOVED lines=11> */
[----:B------:R-:W-:-:S06]  /*7990*/  PRMT R182, RZ, 0x7610, R182 ;  /* 0x00007610ffb67816 */ /* 0x000fcc00000000b6 */
[----:B------:R0:W4:Y:S01]  /*79a0*/  @P1 LDG.E.U16 R182, desc[UR14][R186.64] ;  /* 0x0000000ebab61981 */ /* 0x000122000c1e1500 */
[----:B------:R-:W-:Y:S02]  /*79b0*/  ISETP.GT.AND P1, PT, R210, 0x3a, PT ;  /* 0x0000003ad200780c */ /* 0x000fe40003f24270 */
[----:B0-----:R-:W-:Y:S02]  /*79c0*/  PRMT R186, RZ, 0x7610, R186 ;  /* 0x00007610ffba7816 */ /* 0x001fe400000000ba */
[----:B------:R-:W-:Y:S02]  /*79d0*/  PRMT R187, RZ, 0x7610, R187 ;  /* 0x00007610ffbb7816 */ /* 0x000fe400000000bb */
[----:B------:R-:W-:Y:S02]  /*79e0*/  PRMT R194, RZ, 0x7610, R194 ;  /* 0x00007610ffc27816 */ /* 0x000fe400000000c2 */
[----:B------:R-:W-:Y:S01]  /*79f0*/  PRMT R195, RZ, 0x7610, R195 ;  /* 0x00007610ffc37816 */ /* 0x000fe200000000c3 */
[----:B--2---:R-:W-:-:S02]  /*7a00*/  @P0 IMAD.MOV.U32 R193, RZ, RZ, R180 ;  /* 0x000000ffffc10224 */ /* 0x004fc400078e00b4 */
[----:B------:R-:W2:Y:S01]  /*7a10*/  LDL R180, [R1+0xd4] ;  /* 0x0000d40001b47983 */ /* 0x000ea20000100800 */
[----:B------:R-:W-:-:S03]  /*7a20*/  @P0 IMAD.MOV.U32 R192, RZ, RZ, R179 ;  /* 0x000000ffffc00224 */ /* 0x000fc600078e00b3 */
[----:B------:R-:W2:Y:S04]  /*7a30*/  LDL R179, [R1+0xcc] ;  /* 0x0000cc0001b37983 */ /* 0x000ea80000100800 */
[----:B------:R0:W2:Y:S02]  /*7a40*/  @P0 LDG.E.U16 R186, desc[UR14][R192.64] ;  /* 0x0000000ec0ba0981 */ /* 0x0000a4000c1e1500 */
[----:B0-----:R-:W-:Y:S02]  /*7a50*/  @P0 IMAD.MOV.U32 R193, RZ, RZ, R251 ;  /* 0x000000ffffc10224 */ /* 0x001fe400078e00fb */
[----:B---3--:R-:W-:Y:S02]  /*7a60*/  @P0 IMAD.MOV.U32 R192, RZ, RZ, R5 ;  /* 0x000000ffffc00224 */ /* 0x008fe400078e0005 */
[----:B------:R-:W3:Y:S04]  /*7a70*/  LDL R5, [R1+0xbc] ;  /* 0x0000bc0001057983 */ /* 0x000ee80000100800 */
[----:B------:R4:W3:Y:S02]  /*7a80*/  @P0 LDG.E.U16 R187, desc[UR14][R192.64] ;  /* 0x0000000ec0bb0981 */ /* 0x0008e4000c1e1500 */
[----:B----4-:R-:W-:-:S02]  /*7a90*/  @P1 IMAD.MOV.U32 R192, RZ, RZ, R4 ;  /* 0x000000ffffc01224 */ /* 0x010fc400078e0004 */
[----:B------:R-:W4:Y:S01]  /*7aa0*/  LDL R4, [R1+0x90] ;  /* 0x0000900001047983 */ /* 0x000f220000100800 */
[----:B------:R-:W-:Y:S01]  /*7ab0*/  ISETP.GT.AND P0, PT, R210, 0x3b, PT ;  /* 0x0000003bd200780c */ /* 0x000fe20003f04270 */
[----:B------:R-:W-:Y:S02]  /*7ac0*/  @P1 IMAD.MOV.U32 R193, RZ, RZ, R191 ;  /* 0x000000ffffc11224 */ /* 0x000fe400078e00bf */
[----:B------:R-:W4:Y:S04]  /*7ad0*/  LDL.LU R251, [R1+0x14] ;  /* 0x0000140001fb7983 */ /* 0x000f280000300800 */
[----:B------:R0:W4:Y:S02]  /*7ae0*/  @P1 LDG.E.U16 R194, desc[UR14][R192.64] ;  /* 0x0000000ec0c21981 */ /* 0x000124000c1e1500 */
[----:B0-----:R-:W-:-:S02]  /*7af0*/  @P1 IMAD.MOV.U32 R192, RZ, RZ, R189 ;  /* 0x000000ffffc01224 */ /* 0x001fc400078e00bd */
[----:B------:R-:W-:-:S05]  /*7b00*/  @P1 IMAD.MOV.U32 R193, RZ, RZ, R190 ;  /* 0x000000ffffc11224 */ /* 0x000fca00078e00be */
[----:B------:R0:W4:Y:S02]  /*7b10*/  @P1 LDG.E.U16 R195, desc[UR14][R192.64] ;  /* 0x0000000ec0c31981 */ /* 0x000124000c1e1500 */
[----:B0-----:R-:W-:Y:S02]  /*7b20*/  @P0 IMAD.MOV.U32 R193, RZ, RZ, R188 ;  /* 0x000000ffffc10224 */ /* 0x001fe400078e00bc */
[----:B------:R-:W4:Y:S01]  /*7b30*/  LDL.LU R188, [R1+0x10] ;  /* 0x0000100001bc7983 */ /* 0x000f220000300800 */
[----:B------:R-:W-:Y:S02]  /*7b40*/  PRMT R202, RZ, 0x7610, R202 ;  /* 0x00007610ffca7816 */ /* 0x000fe400000000ca */
[----:B------:R-:W-:Y:S01]  /*7b50*/  ISETP.GT.AND P1, PT, R210, 0x3c, PT ;  /* 0x0000003cd200780c */ /* 0x000fe20003f24270 */
[----:B------:R-:W4:Y:S01]  /*7b60*/  LDL.LU R190, [R1+0x490] ;  /* 0x0004900001be7983 */ /* 0x000f220000300800 */
[----:B------:R-:W-:Y:S02]  /*7b70*/  PRMT R204, RZ, 0x7610, R204 ;  /* 0x00007610ffcc7816 */ /* 0x000fe400000000cc */
[----:B------:R-:W-:-:S02]  /*7b80*/  PRMT R206, RZ, 0x7610, R206 ;  /* 0x00007610ffce7816 */ /* 0x000fc400000000ce */
[----:B------:R-:W-:Y:S02]  /*7b90*/  PRMT R208, RZ, 0x7610, R208 ;  /* 0x00007610ffd07816 */ /* 0x000fe400000000d0 */
[----:B------:R-:W-:Y:S02]  /*7ba0*/  PRMT R209, RZ, 0x7610, R209 ;  /* 0x00007610ffd17816 */ /* 0x000fe400000000d1 */
[----:B------:R-:W-:Y:S02]  /*7bb0*/  PRMT R212, RZ, 0x7610, R212 ;  /* 0x00007610ffd47816 */ /* 0x000fe400000000d4 */
[----:B------:R-:W-:Y:S02]  /*7bc0*/  PRMT R214, RZ, 0x7610, R214 ;  /* 0x00007610ffd67816 */ /* 0x000fe400000000d6 */
        /* <DEDUP_REMOVED lines=9> */
[----:B------:R-:W-:Y:S01]  /*7c60*/  PRMT R236, RZ, 0x7610, R236 ;  /* 0x00007610ffec7816 */ /* 0x000fe200000000ec */
[----:B--2---:R-:W-:Y:S02]  /*7c70*/  @P0 IMAD.MOV.U32 R192, RZ, RZ, R180 ;  /* 0x000000ffffc00224 */ /* 0x004fe400078e00b4 */
[----:B------:R-:W2:Y:S04]  /*7c80*/  LDL.LU R180, [R1+0xa8] ;  /* 0x0000a80001b47983 */ /* 0x000ea80000300800 */
[----:B------:R0:W2:Y:S02]  /*7c90*/  @P0 LDG.E.U16 R202, desc[UR14][R192.64] ;  /* 0x0000000ec0ca0981 */ /* 0x0000a4000c1e1500 */
[----:B0-----:R-:W-:-:S02]  /*7ca0*/  @P0 IMAD.MOV.U32 R192, RZ, RZ, R179 ;  /* 0x000000ffffc00224 */ /* 0x001fc400078e00b3 */
[----:B------:R-:W-:Y:S01]  /*7cb0*/  @P0 IMAD.MOV.U32 R193, RZ, RZ, R3 ;  /* 0x000000ffffc10224 */ /* 0x000fe200078e0003 */
[----:B------:R-:W0:Y:S04]  /*7cc0*/  S2R R179, SR_TID.X ;  /* 0x0000000000b37919 */ /* 0x000e280000002100 */
[----:B------:R1:W2:Y:S01]  /*7cd0*/  @P0 LDG.E.U16 R204, desc[UR14][R192.64] ;  /* 0x0000000ec0cc0981 */ /* 0x0002a2000c1e1500 */
[----:B------:R-:W-:Y:S01]  /*7ce0*/  ISETP.GT.AND P0, PT, R210, 0x3d, PT ;  /* 0x0000003dd200780c */ /* 0x000fe20003f04270 */
[----:B-1----:R-:W-:Y:S02]  /*7cf0*/  @P1 IMAD.MOV.U32 R193, RZ, RZ, R2 ;  /* 0x000000ffffc11224 */ /* 0x002fe400078e0002 */
[----:B---3--:R-:W-:-:S05]  /*7d00*/  @P1 IMAD.MOV.U32 R192, RZ, RZ, R5 ;  /* 0x000000ffffc01224 */ /* 0x008fca00078e0005 */
[----:B------:R1:W3:Y:S02]  /*7d10*/  @P1 LDG.E.U16 R206, desc[UR14][R192.64] ;  /* 0x0000000ec0ce1981 */ /* 0x0002e4000c1e1500 */
[----:B-1----:R-:W-:Y:S02]  /*7d20*/  @P1 IMAD.MOV.U32 R193, RZ, RZ, R0 ;  /* 0x000000ffffc11224 */ /* 0x002fe400078e0000 */
[----:B----4-:R-:W-:-:S05]  /*7d30*/  @P1 IMAD.MOV.U32 R192, RZ, RZ, R4 ;  /* 0x000000ffffc01224 */ /* 0x010fca00078e0004 */
[----:B------:R1:W4:Y:S01]  /*7d40*/  @P1 LDG.E.U16 R208, desc[UR14][R192.64] ;  /* 0x0000000ec0d01981 */ /* 0x000322000c1e1500 */
[----:B------:R-:W-:Y:S01]  /*7d50*/  ISETP.GT.AND P1, PT, R210, 0x3e, PT ;  /* 0x0000003ed200780c */ /* 0x000fe20003f24270 */
[----:B-1----:R-:W-:Y:S02]  /*7d60*/  @P0 IMAD.MOV.U32 R192, RZ, RZ, R177 ;  /* 0x000000ffffc00224 */ /* 0x002fe400078e00b1 */
[----:B------:R-:W-:-:S05]  /*7d70*/  @P0 IMAD.MOV.U32 R193, RZ, RZ, R165 ;  /* 0x000000ffffc10224 */ /* 0x000fca00078e00a5 */
[----:B------:R1:W4:Y:S02]  /*7d80*/  @P0 LDG.E.U16 R209, desc[UR14][R192.64] ;  /* 0x0000000ec0d10981 */ /* 0x000324000c1e1500 */
[----:B-1----:R-:W-:Y:S02]  /*7d90*/  @P0 IMAD.MOV.U32 R192, RZ, RZ, R176 ;  /* 0x000000ffffc00224 */ /* 0x002fe400078e00b0 */
[----:B------:R-:W-:-:S05]  /*7da0*/  @P0 IMAD.MOV.U32 R193, RZ, RZ, R158 ;  /* 0x000000ffffc10224 */ /* 0x000fca00078e009e */
[----:B------:R1:W4:Y:S01]  /*7db0*/  @P0 LDG.E.U16 R212, desc[UR14][R192.64] ;  /* 0x0000000ec0d40981 */ /* 0x000322000c1e1500 */
[----:B------:R-:W-:Y:S01]  /*7dc0*/  ISETP.GT.AND P0, PT, R210, 0x3f, PT ;  /* 0x0000003fd200780c */ /* 0x000fe20003f04270 */
[----:B-1----:R-:W-:Y:S02]  /*7dd0*/  @P1 IMAD.MOV.U32 R192, RZ, RZ, R175 ;  /* 0x000000ffffc01224 */ /* 0x002fe400078e00af */
[----:B------:R-:W-:Y:S01]  /*7de0*/  @P1 IMAD.MOV.U32 R193, RZ, RZ, R156 ;  /* 0x000000ffffc11224 */ /* 0x000fe200078e009c */
[----:B0-----:R-:W-:Y:S02]  /*7df0*/  LOP3.LUT R4, R179, 0x3f, RZ, 0xc0, !PT ;  /* 0x0000003fb3047812 */ /* 0x001fe400078ec0ff */
[----:B------:R-:W3:Y:S04]  /*7e00*/  LDL.LU R179, [R1+0xa4] ;  /* 0x0000a40001b37983 */ /* 0x000ee80000300800 */
[----:B------:R0:W4:Y:S04]  /*7e10*/  @P1 LDG.E.U16 R214, desc[UR14][R192.64] ;  /* 0x0000000ec0d61981 */ /* 0x000128000c1e1500 */
[----:B------:R-:W4:Y:S04]  /*7e20*/  LDL.LU R191, [R1+0x70] ;  /* 0x0000700001bf7983 */ /* 0x000f280000300800 */
[----:B------:R-:W4:Y:S01]  /*7e30*/  LDL.LU R5, [R1+0x6c] ;  /* 0x00006c0001057983 */ /* 0x000f220000300800 */
[----:B0-----:R-:W-:-:S02]  /*7e40*/  @P1 IMAD.MOV.U32 R192, RZ, RZ, R174 ;  /* 0x000000ffffc01224 */ /* 0x001fc400078e00ae */
[----:B------:R-:W-:-:S05]  /*7e50*/  @P1 IMAD.MOV.U32 R193, RZ, RZ, R154 ;  /* 0x000000ffffc11224 */ /* 0x000fca00078e009a */
[----:B------:R0:W4:Y:S01]  /*7e60*/  @P1 LDG.E.U16 R216, desc[UR14][R192.64] ;  /* 0x0000000ec0d81981 */ /* 0x000122000c1e1500 */
[----:B------:R-:W-:Y:S02]  /*7e70*/  ISETP.GE.AND P1, PT, R4, R210, PT ;  /* 0x000000d20400720c */ /* 0x000fe40003f26270 */
[----:B------:R-:W-:Y:S01]  /*7e80*/  PRMT R210, RZ, 0x7610, R210 ;  /* 0x00007610ffd27816 */ /* 0x000fe200000000d2 */
[----:B------:R-:W4:Y:S04]  /*7e90*/  LDL.LU R4, [R1+0x3c] ;  /* 0x00003c0001047983 */ /* 0x000f280000300800 */
[----:B------:R-:W4:Y:S01]  /*7ea0*/  LDL.LU R189, [R1+0x38] ;  /* 0x0000380001bd7983 */ /* 0x000f220000300800 */
[----:B0-----:R-:W-:Y:S02]  /*7eb0*/  @P0 IMAD.MOV.U32 R192, RZ, RZ, R173 ;  /* 0x000000ffffc00224 */ /* 0x001fe400078e00ad */
[----:B------:R-:W-:-:S05]  /*7ec0*/  @P0 IMAD.MOV.U32 R193, RZ, RZ, R152 ;  /* 0x000000ffffc10224 */ /* 0x000fca00078e0098 */
[----:B------:R0:W4:Y:S02]  /*7ed0*/  @P0 LDG.E.U16 R210, desc[UR14][R192.64] ;  /* 0x0000000ec0d20981 */ /* 0x000124000c1e1500 */
[----:B0-----:R-:W-:Y:S02]  /*7ee0*/  @P0 IMAD.MOV.U32 R192, RZ, RZ, R172 ;  /* 0x000000ffffc00224 */ /* 0x001fe400078e00ac */
[----:B------:R-:W-:-:S05]  /*7ef0*/  @P0 IMAD.MOV.U32 R193, RZ, RZ, R22 ;  /* 0x000000ffffc10224 */ /* 0x000fca00078e0016 */
[----:B------:R0:W4:Y:S01]  /*7f00*/  @P0 LDG.E.U16 R220, desc[UR14][R192.64] ;  /* 0x0000000ec0dc0981 */ /* 0x000122000c1e1500 */
[----:B------:R-:W-:Y:S01]  /*7f10*/  BAR.SYNC.DEFER_BLOCKING 0x0 ;  /* 0x0000000000007b1d */ /* 0x000fe20000010000 */
[----:B0-----:R-:W-:Y:S02]  /*7f20*/  @!P1 IMAD.MOV.U32 R192, RZ, RZ, R171 ;  /* 0x000000ffffc09224 */ /* 0x001fe400078e00ab */
[----:B------:R-:W-:-:S05]  /*7f30*/  @!P1 IMAD.MOV.U32 R193, RZ, RZ, R20 ;  /* 0x000000ffffc19224 */ /* 0x000fca00078e0014 */
[----:B------:R0:W4:Y:S02]  /*7f40*/  @!P1 LDG.E.U16 R222, desc[UR14][R192.64] ;  /* 0x0000000ec0de9981 */ /* 0x000124000c1e1500 */
        /* <DEDUP_REMOVED lines=17> */
[----:B------:R0:W4:Y:S04]  /*8060*/  @!P1 LDG.E.U16 R234, desc[UR14][R192.64] ;  /* 0x0000000ec0ea9981 */ /* 0x000128000c1e1500 */
[----:B------:R1:W-:Y:S01]  /*8070*/  STS.U16 [R178+UR12], R200 ;  /* 0x000000c8b2007988 */ /* 0x0003e2000800040c */
[----:B0-----:R-:W-:Y:S02]  /*8080*/  @!P1 IMAD.MOV.U32 R192, RZ, RZ, R163 ;  /* 0x000000ffffc09224 */ /* 0x001fe400078e00a3 */
[----:B------:R-:W-:Y:S01]  /*8090*/  @!P1 IMAD.MOV.U32 R193, RZ, RZ, R9 ;  /* 0x000000ffffc19224 */ /* 0x000fe200078e0009 */
[----:B-1----:R-:W-:-:S04]  /*80a0*/  PRMT R200, RZ, 0x7610, R200 ;  /* 0x00007610ffc87816 */ /* 0x002fc800000000c8 */
[----:B------:R0:W4:Y:S04]  /*80b0*/  @!P1 LDG.E.U16 R236, desc[UR14][R192.64] ;  /* 0x0000000ec0ec9981 */ /* 0x000128000c1e1500 */
[----:B------:R1:W-:Y:S01]  /*80c0*/  STS.U16 [R178+UR12+0x8000], R199 ;  /* 0x008000c7b2007988 */ /* 0x0003e2000800040c */
        /* <DEDUP_REMOVED lines=33> */
[----:B------:R0:W4:Y:S02]  /*82e0*/  @!P1 LDG.E.U16 R250, desc[UR14][R192.64] ;  /* 0x0000000ec0fa9981 */ /* 0x000124000c1e1500 */
[----:B0-----:R-:W-:Y:S02]  /*82f0*/  @!P1 IMAD.MOV.U32 R192, RZ, RZ, R23 ;  /* 0x000000ffffc09224 */ /* 0x001fe400078e0017 */
[----:B------:R-:W-:Y:S01]  /*8300*/  @!P1 IMAD.MOV.U32 R193, RZ, RZ, R13 ;  /* 0x000000ffffc19224 */ /* 0x000fe200078e000d */
[----:B------:R0:W-:Y:S04]  /*8310*/  STS.U16 [R178+UR12+0x1000], R251 ;  /* 0x001000fbb2007988 */ /* 0x0001e8000800040c */
[----:B------:R-:W4:Y:S04]  /*8320*/  @!P1 LDG.E.U16 R252, desc[UR14][R192.64] ;  /* 0x0000000ec0fc9981 */ /* 0x000f28000c1e1500 */
[----:B------:R1:W-:Y:S04]  /*8330*/  STS.U16 [R178+UR12+0x9000], R188 ;  /* 0x009000bcb2007988 */ /* 0x0003e8000800040c */
[----:B------:R-:W4:Y:S04]  /*8340*/  LDL.LU R192, [R1+0xc] ;  /* 0x00000c0001c07983 */ /* 0x000f280000300800 */
[----:B------:R-:W4:Y:S04]  /*8350*/  LDL.LU R193, [R1+0x8] ;  /* 0x0000080001c17983 */ /* 0x000f280000300800 */
[----:B0-----:R-:W4:Y:S04]  /*8360*/  LDL.LU R251, [R1+0x52c] ;  /* 0x00052c0001fb7983 */ /* 0x001f280000300800 */
[----:B-1----:R-:W4:Y:S04]  /*8370*/  LDL.LU R188, [R1+0x528] ;  /* 0x0005280001bc7983 */ /* 0x002f280000300800 */
[----:B------:R0:W-:Y:S04]  /*8380*/  STS.U16 [R178+UR12+0x1400], R247 ;  /* 0x001400f7b2007988 */ /* 0x0001e8000800040c */
[----:B0-----:R-:W2:Y:S04]  /*8390*/  LDL.LU R247, [R1+0x494] ;  /* 0x0004940001f77983 */ /* 0x001ea80000300800 */
[----:B------:R0:W-:Y:S04]  /*83a0*/  STS.U16 [R178+UR12+0x1c00], R181 ;  /* 0x001c00b5b2007988 */ /* 0x0001e8000800040c */
[----:B------:R-:W-:Y:S01]  /*83b0*/  STS.U16 [R178+UR12+0x9400], R246 ;  /* 0x009400f6b2007988 */ /* 0x000fe2000800040c */
[----:B0-----:R-:W-:-:S03]  /*83c0*/  LOP3.LUT R181, R178, 0x10, RZ, 0x3c, !PT ;  /* 0x00000010b2b57812 */ /* 0x001fc600078e3cff */
[----:B------:R-:W-:Y:S04]  /*83d0*/  STS.U16 [R178+UR12+0x1800], R225 ;  /* 0x001800e1b2007988 */ /* 0x000fe8000800040c */
[----:B------:R-:W-:Y:S04]  /*83e0*/  STS.U16 [R178+UR12+0x9800], R223 ;  /* 0x009800dfb2007988 */ /* 0x000fe8000800040c */
[----:B------:R-:W-:Y:S04]  /*83f0*/  STS.U16 [R178+UR12+0x9c00], R182 ;  /* 0x009c00b6b2007988 */ /* 0x000fe8000800040c */
[----:B--2---:R-:W-:Y:S04]  /*8400*/  STS.U16 [R181+UR12+0x80], R247 ;  /* 0x000080f7b5007988 */ /* 0x004fe8000800040c */
[----:B------:R0:W-:Y:S04]  /*8410*/  STS.U16 [R181+UR12+0x8080], R190 ;  /* 0x008080beb5007988 */ /* 0x0001e8000800040c */
[----:B------:R1:W-:Y:S04]  /*8420*/  STS.U16 [R181+UR12+0x480], R180 ;  /* 0x000480b4b5007988 */ /* 0x0003e8000800040c */
[----:B---3--:R2:W-:Y:S04]  /*8430*/  STS.U16 [R181+UR12+0x8480], R179 ;  /* 0x008480b3b5007988 */ /* 0x0085e8000800040c */
[----:B0-----:R-:W3:Y:S04]  /*8440*/  LDL.LU R190, [R1+0xa0] ;  /* 0x0000a00001be7983 */ /* 0x001ee80000300800 */
[----:B-1----:R-:W3:Y:S04]  /*8450*/  LDL.LU R180, [R1+0x9c] ;  /* 0x00009c0001b47983 */ /* 0x002ee80000300800 */
[----:B--2---:R-:W2:Y:S04]  /*8460*/  LDL.LU R179, [R1+0x68] ;  /* 0x0000680001b37983 */ /* 0x004ea80000300800 */
[----:B------:R-:W2:Y:S04]  /*8470*/  LDL.LU R182, [R1+0x64] ;  /* 0x0000640001b67983 */ /* 0x000ea80000300800 */
[----:B------:R-:W2:Y:S04]  /*8480*/  LDL.LU R223, [R1+0x34] ;  /* 0x0000340001df7983 */ /* 0x000ea80000300800 */
[----:B------:R-:W2:Y:S04]  /*8490*/  LDL.LU R225, [R1+0x30] ;  /* 0x0000300001e17983 */ /* 0x000ea80000300800 */
[----:B------:R-:W2:Y:S04]  /*84a0*/  LDL.LU R246, [R1+0x4] ;  /* 0x0000040001f67983 */ /* 0x000ea80000300800 */
[----:B------:R-:W2:Y:S04]  /*84b0*/  LDL.LU R247, [R1] ;  /* 0x0000000001f77983 */ /* 0x000ea80000300800 */
[----:B----4-:R0:W-:Y:S04]  /*84c0*/  STS.U16 [R181+UR12+0x880], R191 ;  /* 0x000880bfb5007988 */ /* 0x0101e8000800040c */
[----:B------:R1:W-:Y:S04]  /*84d0*/  STS.U16 [R181+UR12+0x8880], R5 ;  /* 0x00888005b5007988 */ /* 0x0003e8000800040c */
[----:B------:R4:W-:Y:S04]  /*84e0*/  STS.U16 [R181+UR12+0xc80], R4 ;  /* 0x000c8004b5007988 */ /* 0x0009e8000800040c */
[----:B0-----:R-:W2:Y:S04]  /*84f0*/  LDL.LU R191, [R1+0x524] ;  /* 0x0005240001bf7983 */ /* 0x001ea80000300800 */
[----:B-1----:R-:W2:Y:S04]  /*8500*/  LDL.LU R5, [R1+0x520] ;  /* 0x0005200001057983 */ /* 0x002ea80000300800 */
[----:B----4-:R-:W4:Y:S04]  /*8510*/  LDL.LU R4, [R1+0x51c] ;  /* 0x00051c0001047983 */ /* 0x010f280000300800 */
[----:B------:R0:W-:Y:S04]  /*8520*/  STS.U16 [R181+UR12+0x8c80], R189 ;  /* 0x008c80bdb5007988 */ /* 0x0001e8000800040c */
[----:B------:R1:W-:Y:S04]  /*8530*/  STS.U16 [R181+UR12+0x1080], R192 ;  /* 0x001080c0b5007988 */ /* 0x0003e8000800040c */
[----:B------:R1:W-:Y:S04]  /*8540*/  STS.U16 [R181+UR12+0x9080], R193 ;  /* 0x009080c1b5007988 */ /* 0x0003e8000800040c */
[----:B0-----:R-:W4:Y:S04]  /*8550*/  LDL.LU R189, [R1+0x518] ;  /* 0x0005180001bd7983 */ /* 0x001f280000300800 */
[----:B-1----:R-:W4:Y:S04]  /*8560*/  LDL.LU R192, [R1+0x484] ;  /* 0x0004840001c07983 */ /* 0x002f280000300800 */
[----:B------:R-:W4:Y:S04]  /*8570*/  LDL.LU R193, [R1+0x480] ;  /* 0x0004800001c17983 */ /* 0x000f280000300800 */
[----:B------:R0:W-:Y:S04]  /*8580*/  STS.U16 [R181+UR12+0x1480], R245 ;  /* 0x001480f5b5007988 */ /* 0x0001e8000800040c */
[----:B------:R1:W-:Y:S04]  /*8590*/  STS.U16 [R181+UR12+0x9480], R244 ;  /* 0x009480f4b5007988 */ /* 0x0003e8000800040c */
[----:B0-----:R-:W3:Y:S04]  /*85a0*/  LDL.LU R245, [R1+0x488] ;  /* 0x0004880001f57983 */ /* 0x001ee80000300800 */
[----:B-1----:R-:W2:Y:S04]  /*85b0*/  LDL.LU R244, [R1+0x48c] ;  /* 0x00048c0001f47983 */ /* 0x002ea80000300800 */
[----:B------:R0:W-:Y:S02]  /*85c0*/  STS.U16 [R181+UR12+0x1880], R221 ;  /* 0x001880ddb5007988 */ /* 0x0001e4000800040c */
[----:B0-----:R-:W-:-:S02]  /*85d0*/  LOP3.LUT R221, R178, 0x10, RZ, 0x3c, !PT ;  /* 0x00000010b2dd7812 */ /* 0x001fc400078e3cff */
[----:B------:R-:W-:-:S03]  /*85e0*/  LOP3.LUT R181, R178, 0x20, RZ, 0x3c, !PT ;  /* 0x00000020b2b57812 */ /* 0x000fc600078e3cff */
[----:B------:R-:W-:Y:S04]  /*85f0*/  STS.U16 [R221+UR12+0x9880], R219 ;  /* 0x009880dbdd007988 */ /* 0x000fe8000800040c */
[----:B------:R-:W-:Y:S04]  /*8600*/  STS.U16 [R221+UR12+0x1c80], R186 ;  /* 0x001c80badd007988 */ /* 0x000fe8000800040c */
[----:B------:R0:W-:Y:S04]  /*8610*/  STS.U16 [R221+UR12+0x9c80], R187 ;  /* 0x009c80bbdd007988 */ /* 0x0001e8000800040c */
[----:B0-----:R-:W4:Y:S04]  /*8620*/  LDL.LU R187, [R1+0x94] ;  /* 0x0000940001bb7983 */ /* 0x001f280000300800 */
[----:B------:R-:W4:Y:S04]  /*8630*/  LDL.LU R186, [R1+0x8c] ;  /* 0x00008c0001ba7983 */ /* 0x000f280000300800 */
[----:B------:R-:W4:Y:S04]  /*8640*/  LDL.LU R219, [R1+0x5c] ;  /* 0x00005c0001db7983 */ /* 0x000f280000300800 */
[----:B------:R-:W4:Y:S04]  /*8650*/  LDL.LU R221, [R1+0x58] ;  /* 0x0000580001dd7983 */ /* 0x000f280000300800 */
[----:B--2---:R0:W-:Y:S04]  /*8660*/  STS.U16 [R181+UR12+0x100], R244 ;  /* 0x000100f4b5007988 */ /* 0x0041e8000800040c */
[----:B---3--:R1:W-:Y:S04]  /*8670*/  STS.U16 [R181+UR12+0x8100], R245 ;  /* 0x008100f5b5007988 */ /* 0x0083e8000800040c */
[----:B------:R2:W-:Y:S04]  /*8680*/  STS.U16 [R181+UR12+0x500], R190 ;  /* 0x000500beb5007988 */ /* 0x0005e8000800040c */
[----:B0-----:R-:W3:Y:S04]  /*8690*/  LDL.LU R244, [R1+0x2c] ;  /* 0x00002c0001f47983 */ /* 0x001ee80000300800 */
[----:B-1----:R-:W3:Y:S04]  /*86a0*/  LDL.LU R245, [R1+0x28] ;  /* 0x0000280001f57983 */ /* 0x002ee80000300800 */
[----:B--2---:R-:W2:Y:S04]  /*86b0*/  LDL.LU R190, [R1+0x514] ;  /* 0x0005140001be7983 */ /* 0x004ea80000300800 */
[----:B------:R0:W-:Y:S04]  /*86c0*/  STS.U16 [R181+UR12+0x8500], R180 ;  /* 0x008500b4b5007988 */ /* 0x0001e8000800040c */
[----:B------:R1:W-:Y:S04]  /*86d0*/  STS.U16 [R181+UR12+0x900], R179 ;  /* 0x000900b3b5007988 */ /* 0x0003e8000800040c */
[----:B0-----:R-:W2:Y:S04]  /*86e0*/  LDL.LU R180, [R1+0x510] ;  /* 0x0005100001b47983 */ /* 0x001ea80000300800 */
[----:B-1----:R-:W2:Y:S04]  /*86f0*/  LDL.LU R179, [R1+0x50c] ;  /* 0x00050c0001b37983 */ /* 0x002ea80000300800 */
[----:B------:R0:W-:Y:S04]  /*8700*/  STS.U16 [R181+UR12+0x8900], R182 ;  /* 0x008900b6b5007988 */ /* 0x0001e8000800040c */
[----:B------:R-:W-:Y:S04]  /*8710*/  STS.U16 [R181+UR12+0xd00], R223 ;  /* 0x000d00dfb5007988 */ /* 0x000fe8000800040c */
[----:B------:R-:W-:Y:S04]  /*8720*/  STS.U16 [R181+UR12+0x8d00], R225 ;  /* 0x008d00e1b5007988 */ /* 0x000fe8000800040c */
[----:B------:R-:W-:Y:S04]  /*8730*/  STS.U16 [R181+UR12+0x1100], R246 ;  /* 0x001100f6b5007988 */ /* 0x000fe8000800040c */
[----:B------:R-:W-:Y:S04]  /*8740*/  STS.U16 [R181+UR12+0x9100], R247 ;  /* 0x009100f7b5007988 */ /* 0x000fe8000800040c */
[----:B------:R-:W-:Y:S04]  /*8750*/  STS.U16 [R181+UR12+0x1500], R243 ;  /* 0x001500f3b5007988 */ /* 0x000fe8000800040c */
[----:B------:R1:W-:Y:S01]  /*8760*/  STS.U16 [R181+UR12+0x9500], R242 ;  /* 0x009500f2b5007988 */ /* 0x0003e2000800040c */
[----:B0-----:R-:W-:-:S03]  /*8770*/  LOP3.LUT R182, R178, 0x30, RZ, 0x3c, !PT ;  /* 0x00000030b2b67812 */ /* 0x001fc600078e3cff */
[----:B------:R-:W-:Y:S04]  /*8780*/  STS.U16 [R181+UR12+0x1900], R218 ;  /* 0x001900dab5007988 */ /* 0x000fe8000800040c */
[----:B------:R-:W-:Y:S04]  /*8790*/  STS.U16 [R181+UR12+0x9900], R217 ;  /* 0x009900d9b5007988 */ /* 0x000fe8000800040c */
[----:B------:R-:W-:Y:S04]  /*87a0*/  STS.U16 [R181+UR12+0x1d00], R194 ;  /* 0x001d00c2b5007988 */ /* 0x000fe8000800040c */
[----:B------:R0:W-:Y:S04]  /*87b0*/  STS.U16 [R181+UR12+0x9d00], R195 ;  /* 0x009d00c3b5007988 */ /* 0x0001e8000800040c */
[----:B-1----:R-:W2:Y:S04]  /*87c0*/  LDL.LU R242, [R1+0xc4] ;  /* 0x0000c40001f27983 */ /* 0x002ea80000300800 */
[----:B0-----:R-:W2:Y:S04]  /*87d0*/  LDL.LU R181, [R1+0xc0] ;  /* 0x0000c00001b57983 */ /* 0x001ea80000300800 */
[----:B------:R-:W2:Y:S04]  /*87e0*/  LDL.LU R223, [R1+0x88] ;  /* 0x0000880001df7983 */ /* 0x000ea80000300800 */
[----:B------:R-:W2:Y:S04]  /*87f0*/  LDL.LU R225, [R1+0x84] ;  /* 0x0000840001e17983 */ /* 0x000ea80000300800 */
[----:B------:R-:W2:Y:S04]  /*8800*/  LDL.LU R246, [R1+0x54] ;  /* 0x0000540001f67983 */ /* 0x000ea80000300800 */
[----:B----4-:R0:W-:Y:S04]  /*8810*/  STS.U16 [R182+UR12+0x180], R192 ;  /* 0x000180c0b6007988 */ /* 0x0101e8000800040c */
[----:B------:R-:W4:Y:S04]  /*8820*/  LDL.LU R247, [R1+0x50] ;  /* 0x0000500001f77983 */ /* 0x000f280000300800 */
[----:B------:R1:W-:Y:S04]  /*8830*/  STS.U16 [R182+UR12+0x8180], R193 ;  /* 0x008180c1b6007988 */ /* 0x0003e8000800040c */
[----:B0-----:R-:W4:Y:S04]  /*8840*/  LDL.LU R192, [R1+0x24] ;  /* 0x0000240001c07983 */ /* 0x001f280000300800 */
[----:B-1----:R-:W4:Y:S04]  /*8850*/  LDL.LU R193, [R1+0x20] ;  /* 0x0000200001c17983 */ /* 0x002f280000300800 */
[----:B------:R-:W-:Y:S04]  /*8860*/  STS.U16 [R182+UR12+0x580], R187 ;  /* 0x000580bbb6007988 */ /* 0x000fe8000800040c */
[----:B------:R-:W-:Y:S04]  /*8870*/  STS.U16 [R182+UR12+0x8580], R186 ;  /* 0x008580bab6007988 */ /* 0x000fe8000800040c */
[----:B------:R-:W-:Y:S04]  /*8880*/  STS.U16 [R182+UR12+0x980], R219 ;  /* 0x000980dbb6007988 */ /* 0x000fe8000800040c */
[----:B------:R-:W-:Y:S01]  /*8890*/  STS.U16 [R182+UR12+0x8980], R221 ;  /* 0x008980ddb6007988 */ /* 0x000fe2000800040c */
[----:B------:R-:W-:-:S03]  /*88a0*/  LOP3.LUT R194, R178, 0x40, RZ, 0x3c, !PT ;  /* 0x00000040b2c27812 */ /* 0x000fc600078e3cff */
[----:B---3--:R-:W-:Y:S04]  /*88b0*/  STS.U16 [R182+UR12+0xd80], R244 ;  /* 0x000d80f4b6007988 */ /* 0x008fe8000800040c */
[----:B------:R-:W-:Y:S04]  /*88c0*/  STS.U16 [R182+UR12+0x8d80], R245 ;  /* 0x008d80f5b6007988 */ /* 0x000fe8000800040c */
[----:B--2---:R0:W-:Y:S04]  /*88d0*/  STS.U16 [R182+UR12+0x1180], R179 ;  /* 0x001180b3b6007988 */ /* 0x0041e8000800040c */
[----:B------:R1:W-:Y:S04]  /*88e0*/  STS.U16 [R182+UR12+0x9180], R180 ;  /* 0x009180b4b6007988 */ /* 0x0003e8000800040c */
[----:B0-----:R-:W2:Y:S04]  /*88f0*/  LDL.LU R179, [R1+0x508] ;  /* 0x0005080001b37983 */ /* 0x001ea80000300800 */
[----:B-1----:R-:W3:Y:S04]  /*8900*/  LDL.LU R180, [R1+0x504] ;  /* 0x0005040001b47983 */ /* 0x002ee80000300800 */
[----:B------:R-:W2:Y:S04]  /*8910*/  LDL.LU R243, [R1+0xb8] ;  /* 0x0000b80001f37983 */ /* 0x000ea80000300800 */
[----:B------:R-:W-:Y:S04]  /*8920*/  STS.U16 [R182+UR12+0x1580], R241 ;  /* 0x001580f1b6007988 */ /* 0x000fe8000800040c */
[----:B------:R-:W3:Y:S04]  /*8930*/  LDL.LU R187, [R1+0xb4] ;  /* 0x0000b40001bb7983 */ /* 0x000ee80000300800 */
        /* <DEDUP_REMOVED lines=8> */
[----:B------:R0:W-:Y:S04]  /*89c0*/  STS.U16 [R182+UR12+0x9d80], R204 ;  /* 0x009d80ccb6007988 */ /* 0x0001e8000800040c */
[----:B------:R-:W3:Y:S04]  /*89d0*/  LDL.LU R245, [R1+0x1c] ;  /* 0x00001c0001f57983 */ /* 0x000ee80000300800 */
[----:B0-----:R-:W3:Y:S04]  /*89e0*/  LDL.LU R182, [R1+0x18] ;  /* 0x0000180001b67983 */ /* 0x001ee80000300800 */
[----:B------:R-:W-:Y:S04]  /*89f0*/  STS.U16 [R194+UR12+0x200], R242 ;  /* 0x000200f2c2007988 */ /* 0x000fe8000800040c */
[----:B------:R-:W-:Y:S04]  /*8a00*/  STS.U16 [R194+UR12+0x8200], R181 ;  /* 0x008200b5c2007988 */ /* 0x000fe8000800040c */
[----:B------:R0:W-:Y:S04]  /*8a10*/  STS.U16 [R194+UR12+0x600], R223 ;  /* 0x000600dfc2007988 */ /* 0x0001e8000800040c */
[----:B------:R1:W-:Y:S04]  /*8a20*/  STS.U16 [R194+UR12+0x8600], R225 ;  /* 0x008600e1c2007988 */ /* 0x0003e8000800040c */
[----:B------:R4:W-:Y:S04]  /*8a30*/  STS.U16 [R194+UR12+0xa00], R246 ;  /* 0x000a00f6c2007988 */ /* 0x0009e8000800040c */
[----:B0-----:R-:W3:Y:S04]  /*8a40*/  LDL.LU R223, [R1+0xb0] ;  /* 0x0000b00001df7983 */ /* 0x001ee80000300800 */
[----:B-1----:R-:W3:Y:S04]  /*8a50*/  LDL.LU R225, [R1+0xac] ;  /* 0x0000ac0001e17983 */ /* 0x002ee80000300800 */
[----:B----4-:R0:W-:Y:S04]  /*8a60*/  STS.U16 [R194+UR12+0x8a00], R247 ;  /* 0x008a00f7c2007988 */ /* 0x0101e8000800040c */
[----:B------:R-:W4:Y:S04]  /*8a70*/  LDL.LU R246, [R1+0x78] ;  /* 0x0000780001f67983 */ /* 0x000f280000300800 */
[----:B------:R1:W-:Y:S04]  /*8a80*/  STS.U16 [R194+UR12+0xe00], R192 ;  /* 0x000e00c0c2007988 */ /* 0x0003e8000800040c */
[----:B0-----:R-:W4:Y:S04]  /*8a90*/  LDL.LU R247, [R1+0x74] ;  /* 0x0000740001f77983 */ /* 0x001f280000300800 */
[----:B------:R0:W-:Y:S04]  /*8aa0*/  STS.U16 [R194+UR12+0x8e00], R193 ;  /* 0x008e00c1c2007988 */ /* 0x0001e8000800040c */
[----:B-1----:R-:W4:Y:S04]  /*8ab0*/  LDL.LU R192, [R1+0x44] ;  /* 0x0000440001c07983 */ /* 0x002f280000300800 */
[----:B------:R1:W-:Y:S04]  /*8ac0*/  STS.U16 [R194+UR12+0x1200], R190 ;  /* 0x001200bec2007988 */ /* 0x0003e8000800040c */
[----:B0-----:R-:W4:Y:S04]  /*8ad0*/  LDL.LU R193, [R1+0x40] ;  /* 0x0000400001c17983 */ /* 0x001f280000300800 */
[----:B------:R0:W-:Y:S04]  /*8ae0*/  STS.U16 [R194+UR12+0x9200], R189 ;  /* 0x009200bdc2007988 */ /* 0x0001e8000800040c */
[----:B-1----:R-:W4:Y:S04]  /*8af0*/  LDL.LU R190, [R1+0x500] ;  /* 0x0005000001be7983 */ /* 0x002f280000300800 */
[----:B0-----:R-:W4:Y:S01]  /*8b00*/  LDL.LU R189, [R1+0x4fc] ;  /* 0x0004fc0001bd7983 */ /* 0x001f220000300800 */
[----:B------:R-:W-:-:S03]  /*8b10*/  LOP3.LUT R181, R178, 0x50, RZ, 0x3c, !PT ;  /* 0x00000050b2b57812 */ /* 0x000fc600078e3cff */
[----:B------:R-:W-:Y:S04]  /*8b20*/  STS.U16 [R194+UR12+0x1600], R239 ;  /* 0x001600efc2007988 */ /* 0x000fe8000800040c */
[----:B------:R-:W-:Y:S04]  /*8b30*/  STS.U16 [R194+UR12+0x9600], R238 ;  /* 0x009600eec2007988 */ /* 0x000fe8000800040c */
[----:B------:R-:W-:Y:S04]  /*8b40*/  STS.U16 [R194+UR12+0x1a00], R211 ;  /* 0x001a00d3c2007988 */ /* 0x000fe8000800040c */
[----:B------:R-:W-:Y:S04]  /*8b50*/  STS.U16 [R194+UR12+0x9a00], R207 ;  /* 0x009a00cfc2007988 */ /* 0x000fe8000800040c */
[----:B------:R-:W-:Y:S04]  /*8b60*/  STS.U16 [R194+UR12+0x1e00], R206 ;  /* 0x001e00cec2007988 */ /* 0x000fe8000800040c */
[----:B------:R-:W-:Y:S04]  /*8b70*/  STS.U16 [R194+UR12+0x9e00], R208 ;  /* 0x009e00d0c2007988 */ /* 0x000fe8000800040c */
[----:B--2---:R-:W-:Y:S04]  /*8b80*/  STS.U16 [R181+UR12+0x280], R243 ;  /* 0x000280f3b5007988 */ /* 0x004fe8000800040c */
[----:B---3--:R-:W-:Y:S04]  /*8b90*/  STS.U16 [R181+UR12+0x8280], R187 ;  /* 0x008280bbb5007988 */ /* 0x008fe8000800040c */
[----:B------:R-:W-:Y:S04]  /*8ba0*/  STS.U16 [R181+UR12+0x680], R186 ;  /* 0x000680bab5007988 */ /* 0x000fe8000800040c */
[----:B------:R-:W-:Y:S04]  /*8bb0*/  STS.U16 [R181+UR12+0x8680], R219 ;  /* 0x008680dbb5007988 */ /* 0x000fe8000800040c */
[----:B------:R-:W-:Y:S04]  /*8bc0*/  STS.U16 [R181+UR12+0xa80], R221 ;  /* 0x000a80ddb5007988 */ /* 0x000fe8000800040c */
[----:B------:R-:W-:Y:S04]  /*8bd0*/  STS.U16 [R181+UR12+0x8a80], R244 ;  /* 0x008a80f4b5007988 */ /* 0x000fe8000800040c */
[----:B------:R-:W-:Y:S04]  /*8be0*/  STS.U16 [R181+UR12+0xe80], R245 ;  /* 0x000e80f5b5007988 */ /* 0x000fe8000800040c */
[----:B------:R0:W-:Y:S04]  /*8bf0*/  STS.U16 [R181+UR12+0x8e80], R182 ;  /* 0x008e80b6b5007988 */ /* 0x0001e8000800040c */
[----:B------:R1:W-:Y:S04]  /*8c00*/  STS.U16 [R181+UR12+0x1280], R4 ;  /* 0x00128004b5007988 */ /* 0x0003e8000800040c */
[----:B------:R2:W-:Y:S01]  /*8c10*/  STS.U16 [R181+UR12+0x9280], R5 ;  /* 0x00928005b5007988 */ /* 0x0005e2000800040c */
[----:B0-----:R-:W-:-:S03]  /*8c20*/  LOP3.LUT R182, R178, 0x60, RZ, 0x3c, !PT ;  /* 0x00000060b2b67812 */ /* 0x001fc600078e3cff */
[----:B------:R-:W-:Y:S04]  /*8c30*/  STS.U16 [R181+UR12+0x1680], R237 ;  /* 0x001680edb5007988 */ /* 0x000fe8000800040c */
[----:B------:R-:W-:Y:S04]  /*8c40*/  STS.U16 [R181+UR12+0x9680], R235 ;  /* 0x009680ebb5007988 */ /* 0x000fe8000800040c */
[----:B------:R-:W-:Y:S04]  /*8c50*/  STS.U16 [R181+UR12+0x1a80], R205 ;  /* 0x001a80cdb5007988 */ /* 0x000fe8000800040c */
[----:B------:R-:W-:Y:S04]  /*8c60*/  STS.U16 [R181+UR12+0x9a80], R203 ;  /* 0x009a80cbb5007988 */ /* 0x000fe8000800040c */
[----:B------:R-:W-:Y:S04]  /*8c70*/  STS.U16 [R181+UR12+0x1e80], R209 ;  /* 0x001e80d1b5007988 */ /* 0x000fe8000800040c */
[----:B------:R-:W-:Y:S04]  /*8c80*/  STS.U16 [R181+UR12+0x9e80], R212 ;  /* 0x009e80d4b5007988 */ /* 0x000fe8000800040c */
[----:B------:R-:W-:Y:S04]  /*8c90*/  STS.U16 [R182+UR12+0x300], R223 ;  /* 0x000300dfb6007988 */ /* 0x000fe8000800040c */
[----:B------:R-:W-:Y:S04]  /*8ca0*/  STS.U16 [R182+UR12+0x8300], R225 ;  /* 0x008300e1b6007988 */ /* 0x000fe8000800040c */
[----:B----4-:R-:W-:Y:S04]  /*8cb0*/  STS.U16 [R182+UR12+0x700], R246 ;  /* 0x000700f6b6007988 */ /* 0x010fe8000800040c */
[----:B------:R-:W-:Y:S04]  /*8cc0*/  STS.U16 [R182+UR12+0x8700], R247 ;  /* 0x008700f7b6007988 */ /* 0x000fe8000800040c */
[----:B------:R-:W-:Y:S04]  /*8cd0*/  STS.U16 [R182+UR12+0xb00], R192 ;  /* 0x000b00c0b6007988 */ /* 0x000fe8000800040c */
[----:B-1----:R-:W3:Y:S04]  /*8ce0*/  LDL.LU R4, [R1+0x4f8] ;  /* 0x0004f80001047983 */ /* 0x002ee80000300800 */
[----:B------:R-:W-:Y:S04]  /*8cf0*/  STS.U16 [R182+UR12+0x8b00], R193 ;  /* 0x008b00c1b6007988 */ /* 0x000fe8000800040c */
[----:B--2---:R-:W2:Y:S04]  /*8d00*/  LDL.LU R5, [R1+0x4f4] ;  /* 0x0004f40001057983 */ /* 0x004ea80000300800 */
[----:B------:R0:W-:Y:S04]  /*8d10*/  STS.U16 [R182+UR12+0xf00], R189 ;  /* 0x000f00bdb6007988 */ /* 0x0001e8000800040c */
[----:B------:R1:W-:Y:S04]  /*8d20*/  STS.U16 [R182+UR12+0x8f00], R190 ;  /* 0x008f00beb6007988 */ /* 0x0003e8000800040c */
[----:B------:R4:W-:Y:S04]  /*8d30*/  STS.U16 [R182+UR12+0x1300], R191 ;  /* 0x001300bfb6007988 */ /* 0x0009e8000800040c */
[----:B0-----:R-:W3:Y:S04]  /*8d40*/  LDL.LU R189, [R1+0x4f0] ;  /* 0x0004f00001bd7983 */ /* 0x001ee80000300800 */
[----:B-1----:R-:W2:Y:S04]  /*8d50*/  LDL.LU R190, [R1+0x4ec] ;  /* 0x0004ec0001be7983 */ /* 0x002ea80000300800 */
[----:B----4-:R-:W4:Y:S04]  /*8d60*/  LDL.LU R191, [R1+0x4e8] ;  /* 0x0004e80001bf7983 */ /* 0x010f280000300800 */
[----:B------:R0:W-:Y:S04]  /*8d70*/  STS.U16 [R182+UR12+0x9300], R188 ;  /* 0x009300bcb6007988 */ /* 0x0001e8000800040c */
[----:B0-----:R-:W3:Y:S01]  /*8d80*/  LDL.LU R188, [R1+0x4e4] ;  /* 0x0004e40001bc7983 */ /* 0x001ee20000300800 */
[----:B------:R-:W-:-:S03]  /*8d90*/  LOP3.LUT R181, R178, 0x70, RZ, 0x3c, !PT ;  /* 0x00000070b2b57812 */ /* 0x000fc600078e3cff */
[----:B------:R-:W-:Y:S04]  /*8da0*/  STS.U16 [R182+UR12+0x1700], R233 ;  /* 0x001700e9b6007988 */ /* 0x000fe8000800040c */
[----:B------:R-:W-:Y:S04]  /*8db0*/  STS.U16 [R182+UR12+0x9700], R231 ;  /* 0x009700e7b6007988 */ /* 0x000fe8000800040c */
[----:B------:R-:W-:Y:S04]  /*8dc0*/  STS.U16 [R182+UR12+0x1b00], R201 ;  /* 0x001b00c9b6007988 */ /* 0x000fe8000800040c */
[----:B------:R-:W-:Y:S04]  /*8dd0*/  STS.U16 [R182+UR12+0x9b00], R185 ;  /* 0x009b00b9b6007988 */ /* 0x000fe8000800040c */
[----:B------:R-:W-:Y:S04]  /*8de0*/  STS.U16 [R182+UR12+0x1f00], R214 ;  /* 0x001f00d6b6007988 */ /* 0x000fe8000800040c */
[----:B------:R-:W-:Y:S04]  /*8df0*/  STS.U16 [R182+UR12+0x9f00], R216 ;  /* 0x009f00d8b6007988 */ /* 0x000fe8000800040c */
[----:B--2---:R0:W-:Y:S04]  /*8e00*/  STS.U16 [R181+UR12+0x380], R190 ;  /* 0x000380beb5007988 */ /* 0x0041e8000800040c */
[----:B----4-:R1:W-:Y:S04]  /*8e10*/  STS.U16 [R181+UR12+0x8380], R191 ;  /* 0x008380bfb5007988 */ /* 0x0103e8000800040c */
[----:B0-----:R-:W2:Y:S04]  /*8e20*/  LDL.LU R190, [R1+0x4e0] ;  /* 0x0004e00001be7983 */ /* 0x001ea80000300800 */
[----:B-1----:R-:W4:Y:S04]  /*8e30*/  LDL.LU R191, [R1+0x4dc] ;  /* 0x0004dc0001bf7983 */ /* 0x002f280000300800 */
[----:B---3--:R0:W-:Y:S04]  /*8e40*/  STS.U16 [R181+UR12+0x780], R188 ;  /* 0x000780bcb5007988 */ /* 0x0081e8000800040c */
[----:B------:R1:W-:Y:S04]  /*8e50*/  STS.U16 [R181+UR12+0x8780], R189 ;  /* 0x008780bdb5007988 */ /* 0x0003e8000800040c */
[----:B------:R3:W-:Y:S04]  /*8e60*/  STS.U16 [R181+UR12+0xb80], R5 ;  /* 0x000b8005b5007988 */ /* 0x0007e8000800040c */
[----:B0-----:R-:W4:Y:S04]  /*8e70*/  LDL.LU R188, [R1+0x4d8] ;  /* 0x0004d80001bc7983 */ /* 0x001f280000300800 */
[----:B-1----:R-:W4:Y:S04]  /*8e80*/  LDL.LU R189, [R1+0x4d4] ;  /* 0x0004d40001bd7983 */ /* 0x002f280000300800 */
[----:B---3--:R-:W3:Y:S04]  /*8e90*/  LDL.LU R5, [R1+0x4d0] ;  /* 0x0004d00001057983 */ /* 0x008ee80000300800 */
[----:B------:R0:W-:Y:S04]  /*8ea0*/  STS.U16 [R181+UR12+0x8b80], R4 ;  /* 0x008b8004b5007988 */ /* 0x0001e8000800040c */
[----:B0-----:R-:W2:Y:S04]  /*8eb0*/  LDL.LU R4, [R1+0x4cc] ;  /* 0x0004cc0001047983 */ /* 0x001ea80000300800 */
[----:B------:R-:W-:Y:S04]  /*8ec0*/  STS.U16 [R181+UR12+0xf80], R180 ;  /* 0x000f80b4b5007988 */ /* 0x000fe8000800040c */
[----:B------:R0:W-:Y:S04]  /*8ed0*/  STS.U16 [R181+UR12+0x8f80], R179 ;  /* 0x008f80b3b5007988 */ /* 0x0001e8000800040c */
[----:B------:R-:W-:Y:S04]  /*8ee0*/  STS.U16 [R181+UR12+0x1380], R251 ;  /* 0x001380fbb5007988 */ /* 0x000fe8000800040c */
[----:B------:R-:W-:Y:S01]  /*8ef0*/  STS.U16 [R181+UR12+0x9380], R249 ;  /* 0x009380f9b5007988 */ /* 0x000fe2000800040c */
[----:B0-----:R-:W0:Y:S03]  /*8f00*/  LDC R179, c[0x0][0x238] ;  /* 0x00008e00ffb37b82 */ /* 0x001e260000000800 */
[----:B------:R-:W-:Y:S04]  /*8f10*/  STS.U16 [R181+UR12+0x1780], R229 ;  /* 0x001780e5b5007988 */ /* 0x000fe8000800040c */
[----:B------:R-:W-:Y:S04]  /*8f20*/  STS.U16 [R181+UR12+0x9780], R227 ;  /* 0x009780e3b5007988 */ /* 0x000fe8000800040c */
[----:B------:R-:W-:Y:S04]  /*8f30*/  STS.U16 [R181+UR12+0x1b80], R184 ;  /* 0x001b80b8b5007988 */ /* 0x000fe8000800040c */
[----:B------:R-:W4:Y:S04]  /*8f40*/  LDL.LU R180, [R1+0x4c8] ;  /* 0x0004c80001b47983 */ /* 0x000f280000300800 */
[----:B------:R1:W-:Y:S04]  /*8f50*/  STS.U16 [R181+UR12+0x9b80], R183 ;  /* 0x009b80b7b5007988 */ /* 0x0003e8000800040c */
[----:B-1----:R-:W3:Y:S04]  /*8f60*/  LDL R183, [R1+0x498] ;  /* 0x0004980001b77983 */ /* 0x002ee80000100800 */
[----:B------:R-:W4:Y:S04]  /*8f70*/  LDL.LU R215, [R1+0x47c] ;  /* 0x00047c0001d77983 */ /* 0x000f280000300800 */
[----:B------:R-:W3:Y:S04]  /*8f80*/  LDL.LU R240, [R1+0x474] ;  /* 0x0004740001f07983 */ /* 0x000ee80000300800 */
[----:B------:R-:W3:Y:S04]  /*8f90*/  LDL.LU R241, [R1+0x46c] ;  /* 0x00046c0001f17983 */ /* 0x000ee80000300800 */
[----:B------:R-:W3:Y:S04]  /*8fa0*/  LDL.LU R195, [R1+0x464] ;  /* 0x0004640001c37983 */ /* 0x000ee80000300800 */
[----:B------:R-:W3:Y:S04]  /*8fb0*/  LDL.LU R194, [R1+0x45c] ;  /* 0x00045c0001c27983 */ /* 0x000ee80000300800 */
[----:B------:R-:W3:Y:S04]  /*8fc0*/  LDL.LU R217, [R1+0x454] ;  /* 0x0004540001d97983 */ /* 0x000ee80000300800 */
[----:B------:R-:W3:Y:S04]  /*8fd0*/  LDL.LU R218, [R1+0x478] ;  /* 0x0004780001da7983 */ /* 0x000ee80000300800 */
[----:B------:R-:W-:Y:S04]  /*8fe0*/  STS.U16 [R181+UR12+0x1f80], R210 ;  /* 0x001f80d2b5007988 */ /* 0x000fe8000800040c */
[----:B------:R-:W3:Y:S04]  /*8ff0*/  LDL.LU R242, [R1+0x44c] ;  /* 0x00044c0001f27983 */ /* 0x000ee80000300800 */
[----:B------:R2:W-:Y:S04]  /*9000*/  STS.U16 [R181+UR12+0x9f80], R220 ;  /* 0x009f80dcb5007988 */ /* 0x0005e8000800040c */
[----:B------:R-:W3:Y:S04]  /*9010*/  LDL.LU R243, [R1+0x470] ;  /* 0x0004700001f37983 */ /* 0x000ee80000300800 */
        /* <DEDUP_REMOVED lines=8> */
[----:B------:R-:W3:Y:S01]  /*90a0*/  LDL.LU R182, [R1+0x424] ;  /* 0x0004240001b67983 */ /* 0x000ee20000300800 */
[----:B--2---:R-:W-:-:S03]  /*90b0*/  LOP3.LUT R181, R4, 0x40, RZ, 0x3c, !PT ;  /* 0x0000004004b57812 */ /* 0x004fc600078e3cff */
        /* <DEDUP_REMOVED lines=15> */
[----:B------:R1:W-:Y:S01]  /*91b0*/  STS.U16 [R181+UR12+0x11e00], R252 ;  /* 0x011e00fcb5007988 */ /* 0x0003e2000800040c */
[----:B0-----:R-:W-:Y:S01]  /*91c0*/  IMAD.SHL.U32 R179, R179, 0x40, RZ ;  /* 0x00000040b3b37824 */ /* 0x001fe200078e00ff */
[----:B------:R0:W-:Y:S06]  /*91d0*/  MEMBAR.ALL.CTA ;  /* 0x0000000000007992 */ /* 0x0001ec0000008000 */
[----:B0-----:R-:W0:Y:S04]  /*91e0*/  FENCE.VIEW.ASYNC.S ;  /* 0x00000000000073c6 */ /* 0x001e280000000000 */
[----:B-1----:R-:W2:Y:S04]  /*91f0*/  LDL.LU R181, [R1+0x448] ;  /* 0x0004480001b57983 */ /* 0x002ea80000300800 */
[----:B------:R-:W2:Y:S04]  /*9200*/  LDL.LU R223, [R1+0x41c] ;  /* 0x00041c0001df7983 */ /* 0x000ea80000300800 */
[----:B------:R-:W2:Y:S04]  /*9210*/  LDL.LU R246, [R1+0x440] ;  /* 0x0004400001f67983 */ /* 0x000ea80000300800 */
[----:B------:R-:W2:Y:S01]  /*9220*/  LDL.LU R193, [R1+0x414] ;  /* 0x0004140001c17983 */ /* 0x000ea20000300800 */
[----:B------:R-:W-:-:S03]  /*9230*/  IMAD.SHL.U32 R179, R179, 0x2, RZ ;  /* 0x00000002b3b37824 */ /* 0x000fc600078e00ff */
[----:B------:R-:W2:Y:S02]  /*9240*/  LDL.LU R247, [R1+0x438] ;  /* 0x0004380001f77983 */ /* 0x000ea40000300800 */
[-C--:B------:R-:W-:Y:S02]  /*9250*/  IADD3 R190, P1, R190, R179.reuse, RZ ;  /* 0x000000b3bebe7210 */ /* 0x080fe40007f3e0ff */
[-C--:B----4-:R-:W-:Y:S01]  /*9260*/  IADD3 R215, P5, R215, R179.reuse, RZ ;  /* 0x000000b3d7d77210 */ /* 0x090fe20007fbe0ff */
[----:B0-----:R-:W-:Y:S01]  /*9270*/  BAR.SYNC.DEFER_BLOCKING 0x0 ;  /* 0x0000000000007b1d */ /* 0x001fe20000010000 */
[-C--:B---3--:R-:W-:Y:S01]  /*9280*/  IADD3 R240, P6, R240, R179.reuse, RZ ;  /* 0x000000b3f0f07210 */ /* 0x088fe20007fde0ff */
[----:B------:R-:W-:Y:S01]  /*9290*/  IMAD.X R191, R191, 0x1, R180, P1 ;  /* 0x00000001bfbf7824 */ /* 0x000fe200008e06b4 */
[-C--:B------:R-:W-:Y:S02]  /*92a0*/  IADD3 R241, P1, R241, R179.reuse, RZ ;  /* 0x000000b3f1f17210 */ /* 0x080fe40007f3e0ff */
[----:B------:R-:W-:-:S02]  /*92b0*/  IADD3 R195, P2, R195, R179, RZ ;  /* 0x000000b3c3c37210 */ /* 0x000fc40007f5e0ff */
[-C--:B------:R-:W-:Y:S01]  /*92c0*/  IADD3 R194, P3, R194, R179.reuse, RZ ;  /* 0x000000b3c2c27210 */ /* 0x080fe20007f7e0ff */
[----:B------:R-:W-:Y:S01]  /*92d0*/  STL [R1+0x47c], R215 ;  /* 0x00047cd701007387 */ /* 0x000fe20000100800 */
[-C--:B------:R-:W-:Y:S01]  /*92e0*/  IADD3 R217, P4, R217, R179.reuse, RZ ;  /* 0x000000b3d9d97210 */ /* 0x080fe20007f9e0ff */
[--C-:B------:R-:W-:Y:S01]  /*92f0*/  IMAD.X R218, R218, 0x1, R180.reuse, P5 ;  /* 0x00000001dada7824 */ /* 0x100fe200028e06b4 */
[-C--:B------:R-:W-:Y:S01]  /*9300*/  IADD3 R242, P5, R242, R179.reuse, RZ ;  /* 0x000000b3f2f27210 */ /* 0x080fe20007fbe0ff */
[----:B------:R-:W-:Y:S01]  /*9310*/  STL [R1+0x474], R240 ;  /* 0x000474f001007387 */ /* 0x000fe20000100800 */
[--C-:B------:R-:W-:Y:S01]  /*9320*/  IMAD.X R243, R243, 0x1, R180.reuse, P6 ;  /* 0x00000001f3f37824 */ /* 0x100fe200030e06b4 */
[----:B------:R-:W-:Y:S02]  /*9330*/  IADD3 R187, P6, R187, R179, RZ ;  /* 0x000000b3bbbb7210 */ /* 0x000fe40007fde0ff */
[----:B------:R-:W-:Y:S01]  /*9340*/  STL [R1+0x46c], R241 ;  /* 0x00046cf101007387 */ /* 0x000fe20000100800 */
[----:B------:R-:W-:-:S03]  /*9350*/  IMAD.X R225, R225, 0x1, R180, P2 ;  /* 0x00000001e1e17824 */ /* 0x000fc600010e06b4 */
[----:B------:R-:W-:Y:S01]  /*9360*/  STL [R1+0x464], R195 ;  /* 0x000464c301007387 */ /* 0x000fe20000100800 */
[----:B------:R-:W-:-:S03]  /*9370*/  IMAD.X R186, R186, 0x1, R180, P1 ;  /* 0x00000001baba7824 */ /* 0x000fc600008e06b4 */
[----:B------:R-:W-:Y:S01]  /*9380*/  STL [R1+0x45c], R194 ;  /* 0x00045cc201007387 */ /* 0x000fe20000100800 */
[----:B------:R-:W-:-:S03]  /*9390*/  IADD3 R219, P1, R219, R179, RZ ;  /* 0x000000b3dbdb7210 */ /* 0x000fc60007f3e0ff */
[----:B------:R-:W-:Y:S01]  /*93a0*/  STL [R1+0x454], R217 ;  /* 0x000454d901007387 */ /* 0x000fe20000100800 */
[----:B------:R-:W-:-:S03]  /*93b0*/  IADD3 R221, P2, R221, R179, RZ ;  /* 0x000000b3dddd7210 */ /* 0x000fc60007f5e0ff */
[----:B------:R-:W-:Y:S01]  /*93c0*/  STL [R1+0x478], R218 ;  /* 0x000478da01007387 */ /* 0x000fe20000100800 */
[----:B------:R-:W-:-:S03]  /*93d0*/  IMAD.X R192, R192, 0x1, R180, P4 ;  /* 0x00000001c0c07824 */ /* 0x000fc600020e06b4 */
[----:B------:R-:W-:Y:S01]  /*93e0*/  STL [R1+0x44c], R242 ;  /* 0x00044cf201007387 */ /* 0x000fe20000100800 */
[----:B------:R-:W-:-:S03]  /*93f0*/  IMAD.X R244, R244, 0x1, R180, P3 ;  /* 0x00000001f4f47824 */ /* 0x000fc600018e06b4 */
[----:B------:R-:W-:Y:S04]  /*9400*/  STL [R1+0x470], R243 ;  /* 0x000470f301007387 */ /* 0x000fe80000100800 */
[----:B------:R-:W-:Y:S04]  /*9410*/  STL [R1+0x444], R187 ;  /* 0x000444bb01007387 */ /* 0x000fe80000100800 */
[----:B------:R0:W-:Y:S01]  /*9420*/  STL [R1+0x460], R225 ;  /* 0x000460e101007387 */ /* 0x0001e20000100800 */
[----:B------:R-:W-:-:S03]  /*9430*/  IADD3 R245, P3, R245, R179, RZ ;  /* 0x000000b3f5f57210 */ /* 0x000fc60007f7e0ff */
[----:B------:R-:W-:Y:S04]  /*9440*/  STL [R1+0x468], R186 ;  /* 0x000468ba01007387 */ /* 0x000fe80000100800 */
[----:B0-----:R-:W3:Y:S04]  /*9450*/  LDL.LU R225, [R1+0x40c] ;  /* 0x00040c0001e17983 */ /* 0x001ee80000300800 */
[----:B------:R-:W-:Y:S04]  /*9460*/  STL [R1+0x43c], R219 ;  /* 0x00043cdb01007387 */ /* 0x000fe80000100800 */
[----:B------:R-:W-:Y:S01]  /*9470*/  STL [R1+0x434], R221 ;  /* 0x000434dd01007387 */ /* 0x000fe20000100800 */
[----:B------:R-:W-:-:S03]  /*9480*/  IADD3 R182, P4, R182, R179, RZ ;  /* 0x000000b3b6b67210 */ /* 0x000fc60007f9e0ff */
[----:B------:R0:W-:Y:S04]  /*9490*/  STL [R1+0x450], R192 ;  /* 0x000450c001007387 */ /* 0x0001e80000100800 */
[----:B------:R-:W-:Y:S04]  /*94a0*/  STL [R1+0x458], R244 ;  /* 0x000458f401007387 */ /* 0x000fe80000100800 */
[----:B0-----:R-:W4:Y:S04]  /*94b0*/  LDL.LU R192, [R1+0x430] ;  /* 0x0004300001c07983 */ /* 0x001f280000300800 */
[----:B------:R-:W-:Y:S01]  /*94c0*/  STL [R1+0x42c], R245 ;  /* 0x00042cf501007387 */ /* 0x000fe20000100800 */
[----:B--2---:R-:W-:Y:S01]  /*94d0*/  IMAD.X R181, R181, 0x1, R180, P5 ;  /* 0x00000001b5b57824 */ /* 0x004fe200028e06b4 */
[----:B------:R-:W-:-:S04]  /*94e0*/  IADD3 R223, P5, R223, R179, RZ ;  /* 0x000000b3dfdf7210 */ /* 0x000fc80007fbe0ff */
[----:B------:R0:W-:Y:S01]  /*94f0*/  STL [R1+0x448], R181 ;  /* 0x000448b501007387 */ /* 0x0001e20000100800 */
[----:B------:R-:W-:-:S03]  /*9500*/  IMAD.X R246, R246, 0x1, R180, P6 ;  /* 0x00000001f6f67824 */ /* 0x000fc600030e06b4 */
[----:B0-----:R-:W2:Y:S04]  /*9510*/  LDL.LU R181, [R1+0x404] ;  /* 0x0004040001b57983 */ /* 0x001ea80000300800 */
[----:B------:R-:W-:Y:S01]  /*9520*/  STL [R1+0x424], R182 ;  /* 0x000424b601007387 */ /* 0x000fe20000100800 */
[----:B------:R-:W-:-:S03]  /*9530*/  IADD3 R193, P6, R193, R179, RZ ;  /* 0x000000b3c1c17210 */ /* 0x000fc60007fde0ff */
[----:B------:R0:W-:Y:S04]  /*9540*/  STL [R1+0x41c], R223 ;  /* 0x00041cdf01007387 */ /* 0x0001e80000100800 */
[----:B0-----:R-:W2:Y:S04]  /*9550*/  LDL.LU R223, [R1+0x428] ;  /* 0x0004280001df7983 */ /* 0x001ea80000300800 */
[----:B------:R0:W-:Y:S04]  /*9560*/  STL [R1+0x440], R246 ;  /* 0x000440f601007387 */ /* 0x0001e80000100800 */
[----:B0-----:R-:W2:Y:S04]  /*9570*/  LDL.LU R246, [R1+0x3fc] ;  /* 0x0003fc0001f67983 */ /* 0x001ea80000300800 */
[----:B------:R-:W2:Y:S04]  /*9580*/  LDL.LU R202, [R1+0x420] ;  /* 0x0004200001ca7983 */ /* 0x000ea80000300800 */
[----:B------:R-:W2:Y:S04]  /*9590*/  LDL.LU R213, [R1+0x3f4] ;  /* 0x0003f40001d57983 */ /* 0x000ea80000300800 */
[----:B------:R0:W-:Y:S04]  /*95a0*/  STL [R1+0x414], R193 ;  /* 0x000414c101007387 */ /* 0x0001e80000100800 */
[----:B0-----:R-:W2:Y:S01]  /*95b0*/  LDL.LU R193, [R1+0x418] ;  /* 0x0004180001c17983 */ /* 0x001ea20000300800 */
[----:B------:R-:W-:-:S03]  /*95c0*/  IMAD.X R247, R247, 0x1, R180, P1 ;  /* 0x00000001f7f77824 */ /* 0x000fc600008e06b4 */
[----:B------:R-:W2:Y:S04]  /*95d0*/  LDL.LU R215, [R1+0x3ec] ;  /* 0x0003ec0001d77983 */ /* 0x000ea80000300800 */
[----:B------:R-:W2:Y:S04]  /*95e0*/  LDL.LU R240, [R1+0x410] ;  /* 0x0004100001f07983 */ /* 0x000ea80000300800 */
[----:B------:R-:W2:Y:S04]  /*95f0*/  LDL.LU R241, [R1+0x3e4] ;  /* 0x0003e40001f17983 */ /* 0x000ea80000300800 */
[----:B------:R0:W-:Y:S04]  /*9600*/  STL [R1+0x438], R247 ;  /* 0x000438f701007387 */ /* 0x0001e80000100800 */
[----:B------:R-:W2:Y:S04]  /*9610*/  LDL.LU R195, [R1+0x408] ;  /* 0x0004080001c37983 */ /* 0x000ea80000300800 */
[----:B------:R-:W2:Y:S04]  /*9620*/  LDL.LU R194, [R1+0x3dc] ;  /* 0x0003dc0001c27983 */ /* 0x000ea80000300800 */
[----:B------:R-:W2:Y:S04]  /*9630*/  LDL.LU R217, [R1+0x400] ;  /* 0x0004000001d97983 */ /* 0x000ea80000300800 */
[----:B------:R-:W2:Y:S04]  /*9640*/  LDL.LU R218, [R1+0x3d4] ;  /* 0x0003d40001da7983 */ /* 0x000ea80000300800 */
[----:B------:R-:W2:Y:S01]  /*9650*/  LDL.LU R242, [R1+0x3f8] ;  /* 0x0003f80001f27983 */ /* 0x000ea20000300800 */
[----:B---3--:R-:W-:-:S03]  /*9660*/  IADD3 R225, P1, R225, R179, RZ ;  /* 0x000000b3e1e17210 */ /* 0x008fc60007f3e0ff */
[----:B------:R-:W3:Y:S04]  /*9670*/  LDL.LU R243, [R1+0x3cc] ;  /* 0x0003cc0001f37983 */ /* 0x000ee80000300800 */
[----:B------:R-:W3:Y:S04]  /*9680*/  LDL.LU R187, [R1+0x3f0] ;  /* 0x0003f00001bb7983 */ /* 0x000ee80000300800 */
[----:B------:R-:W3:Y:S04]  /*9690*/  LDL.LU R186, [R1+0x3c4] ;  /* 0x0003c40001ba7983 */ /* 0x000ee80000300800 */
[----:B------:R-:W3:Y:S01]  /*96a0*/  LDL.LU R219, [R1+0x3e8] ;  /* 0x0003e80001db7983 */ /* 0x000ee20000300800 */
[----:B----4-:R-:W-:-:S03]  /*96b0*/  IMAD.X R192, R192, 0x1, R180, P2 ;  /* 0x00000001c0c07824 */ /* 0x010fc600010e06b4 */
[----:B0-----:R-:W4:Y:S04]  /*96c0*/  LDL.LU R247, [R1+0x3b4] ;  /* 0x0003b40001f77983 */ /* 0x001f280000300800 */
[----:B------:R-:W4:Y:S04]  /*96d0*/  LDL.LU R221, [R1+0x3e0] ;  /* 0x0003e00001dd7983 */ /* 0x000f280000300800 */
[----:B------:R-:W4:Y:S04]  /*96e0*/  LDL.LU R244, [R1+0x3ac] ;  /* 0x0003ac0001f47983 */ /* 0x000f280000300800 */
[----:B------:R-:W4:Y:S04]  /*96f0*/  LDL.LU R245, [R1+0x3d8] ;  /* 0x0003d80001f57983 */ /* 0x000f280000300800 */
[----:B------:R0:W-:Y:S04]  /*9700*/  STL [R1+0x40c], R225 ;  /* 0x00040ce101007387 */ /* 0x0001e80000100800 */
[----:B0-----:R-:W4:Y:S04]  /*9710*/  LDL.LU R225, [R1+0x3a4] ;  /* 0x0003a40001e17983 */ /* 0x001f280000300800 */
[----:B------:R-:W4:Y:S04]  /*9720*/  LDL.LU R182, [R1+0x3d0] ;  /* 0x0003d00001b67983 */ /* 0x000f280000300800 */
[----:B------:R0:W-:Y:S04]  /*9730*/  STL [R1+0x430], R192 ;  /* 0x000430c001007387 */ /* 0x0001e80000100800 */
[----:B0-----:R-:W4:Y:S01]  /*9740*/  LDL.LU R192, [R1+0x39c] ;  /* 0x00039c0001c07983 */ /* 0x001f220000300800 */
[----:B--2---:R-:W-:-:S05]  /*9750*/  IADD3 R181, P2, R181, R179, RZ ;  /* 0x000000b3b5b57210 */ /* 0x004fca0007f5e0ff */
[----:B------:R0:W-:Y:S04]  /*9760*/  STL [R1+0x404], R181 ;  /* 0x000404b501007387 */ /* 0x0001e80000100800 */
[----:B0-----:R-:W2:Y:S01]  /*9770*/  LDL.LU R181, [R1+0x3c8] ;  /* 0x0003c80001b57983 */ /* 0x001ea20000300800 */
[----:B------:R-:W-:-:S05]  /*9780*/  IMAD.X R223, R223, 0x1, R180, P3 ;  /* 0x00000001dfdf7824 */ /* 0x000fca00018e06b4 */
[----:B------:R0:W-:Y:S01]  /*9790*/  STL [R1+0x428], R223 ;  /* 0x000428df01007387 */ /* 0x0001e20000100800 */
[----:B------:R-:W-:-:S03]  /*97a0*/  IADD3 R246, P3, R246, R179, RZ ;  /* 0x000000b3f6f67210 */ /* 0x000fc60007f7e0ff */
[----:B0-----:R-:W2:Y:S01]  /*97b0*/  LDL.LU R223, [R1+0x394] ;  /* 0x0003940001df7983 */ /* 0x001ea20000300800 */
[----:B------:R-:W-:-:S03]  /*97c0*/  IMAD.X R202, R202, 0x1, R180, P4 ;  /* 0x00000001caca7824 */ /* 0x000fc600020e06b4 */
[----:B------:R0:W-:Y:S04]  /*97d0*/  STL [R1+0x3fc], R246 ;  /* 0x0003fcf601007387 */ /* 0x0001e80000100800 */
[----:B0-----:R-:W2:Y:S01]  /*97e0*/  LDL.LU R246, [R1+0x3c0] ;  /* 0x0003c00001f67983 */ /* 0x001ea20000300800 */
[----:B------:R-:W-:-:S05]  /*97f0*/  IMAD.X R193, R193, 0x1, R180, P5 ;  /* 0x00000001c1c17824 */ /* 0x000fca00028e06b4 */
[----:B------:R0:W-:Y:S04]  /*9800*/  STL [R1+0x418], R193 ;  /* 0x000418c101007387 */ /* 0x0001e80000100800 */
[----:B------:R-:W-:Y:S04]  /*9810*/  STL [R1+0x420], R202 ;  /* 0x000420ca01007387 */ /* 0x000fe80000100800 */
[----:B0-----:R-:W2:Y:S01]  /*9820*/  LDL.LU R193, [R1+0x38c] ;  /* 0x00038c0001c17983 */ /* 0x001ea20000300800 */
[-C--:B------:R-:W-:Y:S01]  /*9830*/  IADD3 R213, P4, R213, R179.reuse, RZ ;  /* 0x000000b3d5d57210 */ /* 0x080fe20007f9e0ff */
[----:B------:R-:W-:Y:S01]  /*9840*/  IMAD.X R240, R240, 0x1, R180, P6 ;  /* 0x00000001f0f07824 */ /* 0x000fe200030e06b4 */
[----:B------:R-:W-:-:S02]  /*9850*/  IADD3 R215, P5, R215, R179, RZ ;  /* 0x000000b3d7d77210 */ /* 0x000fc40007fbe0ff */
[-C--:B------:R-:W-:Y:S01]  /*9860*/  IADD3 R241, P6, R241, R179.reuse, RZ ;  /* 0x000000b3f1f17210 */ /* 0x080fe20007fde0ff */
[----:B------:R-:W-:Y:S01]  /*9870*/  IMAD.X R195, R195, 0x1, R180, P1 ;  /* 0x00000001c3c37824 */ /* 0x000fe200008e06b4 */
[----:B------:R-:W-:Y:S01]  /*9880*/  STL [R1+0x3f4], R213 ;  /* 0x0003f4d501007387 */ /* 0x000fe20000100800 */
[----:B------:R-:W-:-:S03]  /*9890*/  IADD3 R194, P1, R194, R179, RZ ;  /* 0x000000b3c2c27210 */ /* 0x000fc60007f3e0ff */
[----:B------:R-:W-:Y:S01]  /*98a0*/  STL [R1+0x3ec], R215 ;  /* 0x0003ecd701007387 */ /* 0x000fe20000100800 */
[----:B------:R-:W-:-:S03]  /*98b0*/  IMAD.X R217, R217, 0x1, R180, P2 ;  /* 0x00000001d9d97824 */ /* 0x000fc600010e06b4 */
[----:B------:R-:W-:Y:S01]  /*98c0*/  STL [R1+0x410], R240 ;  /* 0x000410f001007387 */ /* 0x000fe20000100800 */
[----:B------:R-:W-:-:S03]  /*98d0*/  IADD3 R218, P2, R218, R179, RZ ;  /* 0x000000b3dada7210 */ /* 0x000fc60007f5e0ff */
[----:B------:R-:W-:Y:S01]  /*98e0*/  STL [R1+0x3e4], R241 ;  /* 0x0003e4f101007387 */ /* 0x000fe20000100800 */
[----:B------:R-:W-:-:S03]  /*98f0*/  IMAD.X R242, R242, 0x1, R180, P3 ;  /* 0x00000001f2f27824 */ /* 0x000fc600018e06b4 */
[----:B------:R-:W-:Y:S01]  /*9900*/  STL [R1+0x408], R195 ;  /* 0x000408c301007387 */ /* 0x000fe20000100800 */
[----:B---3--:R-:W-:-:S03]  /*9910*/  IADD3 R243, P3, R243, R179, RZ ;  /* 0x000000b3f3f37210 */ /* 0x008fc60007f7e0ff */
[----:B------:R-:W-:Y:S01]  /*9920*/  STL [R1+0x3dc], R194 ;  /* 0x0003dcc201007387 */ /* 0x000fe20000100800 */
[----:B------:R-:W-:-:S03]  /*9930*/  IMAD.X R187, R187, 0x1, R180, P4 ;  /* 0x00000001bbbb7824 */ /* 0x000fc600020e06b4 */
[----:B------:R-:W-:Y:S01]  /*9940*/  STL [R1+0x400], R217 ;  /* 0x000400d901007387 */ /* 0x000fe20000100800 */
[----:B------:R-:W-:-:S03]  /*9950*/  IADD3 R186, P4, R186, R179, RZ ;  /* 0x000000b3baba7210 */ /* 0x000fc60007f9e0ff */
[----:B------:R-:W-:Y:S01]  /*9960*/  STL [R1+0x3d4], R218 ;  /* 0x0003d4da01007387 */ /* 0x000fe20000100800 */
[----:B------:R-:W-:-:S03]  /*9970*/  IMAD.X R219, R219, 0x1, R180, P5 ;  /* 0x00000001dbdb7824 */ /* 0x000fc600028e06b4 */
[----:B------:R-:W-:Y:S01]  /*9980*/  STL [R1+0x3f8], R242 ;  /* 0x0003f8f201007387 */ /* 0x000fe20000100800 */
[----:B----4-:R-:W-:-:S03]  /*9990*/  IADD3 R247, P5, R247, R179, RZ ;  /* 0x000000b3f7f77210 */ /* 0x010fc60007fbe0ff */
[----:B------:R-:W-:Y:S01]  /*99a0*/  STL [R1+0x3cc], R243 ;  /* 0x0003ccf301007387 */ /* 0x000fe20000100800 */
[----:B------:R-:W-:-:S03]  /*99b0*/  IMAD.X R221, R221, 0x1, R180, P6 ;  /* 0x00000001dddd7824 */ /* 0x000fc600030e06b4 */
[----:B------:R-:W-:Y:S01]  /*99c0*/  STL [R1+0x3f0], R187 ;  /* 0x0003f0bb01007387 */ /* 0x000fe20000100800 */
[----:B------:R-:W-:-:S03]  /*99d0*/  IADD3 R244, P6, R244, R179, RZ ;  /* 0x000000b3f4f47210 */ /* 0x000fc60007fde0ff */
[----:B------:R0:W-:Y:S01]  /*99e0*/  STL [R1+0x3b4], R247 ;  /* 0x0003b4f701007387 */ /* 0x0001e20000100800 */
[----:B------:R-:W-:-:S03]  /*99f0*/  IMAD.X R245, R245, 0x1, R180, P1 ;  /* 0x00000001f5f57824 */ /* 0x000fc600008e06b4 */
[----:B------:R-:W-:Y:S04]  /*9a00*/  STL [R1+0x3c4], R186 ;  /* 0x0003c4ba01007387 */ /* 0x000fe80000100800 */
[----:B0-----:R-:W3:Y:S01]  /*9a10*/  LDL.LU R247, [R1+0x3b0] ;  /* 0x0003b00001f77983 */ /* 0x001ee20000300800 */
[----:B------:R-:W-:-:S03]  /*9a20*/  IADD3 R225, P1, R225, R179, RZ ;  /* 0x000000b3e1e17210 */ /* 0x000fc60007f3e0ff */
[----:B------:R-:W-:Y:S01]  /*9a30*/  STL [R1+0x3e8], R219 ;  /* 0x0003e8db01007387 */ /* 0x000fe20000100800 */
[----:B------:R-:W-:-:S03]  /*9a40*/  IMAD.X R182, R182, 0x1, R180, P2 ;  /* 0x00000001b6b67824 */ /* 0x000fc600010e06b4 */
[----:B------:R-:W-:Y:S04]  /*9a50*/  STL [R1+0x3e0], R221 ;  /* 0x0003e0dd01007387 */ /* 0x000fe80000100800 */
[----:B------:R0:W-:Y:S04]  /*9a60*/  STL [R1+0x3a4], R225 ;  /* 0x0003a4e101007387 */ /* 0x0001e80000100800 */
[----:B------:R-:W-:Y:S01]  /*9a70*/  STL [R1+0x3ac], R244 ;  /* 0x0003acf401007387 */ /* 0x000fe20000100800 */
[----:B------:R-:W-:-:S03]  /*9a80*/  IADD3 R192, P2, R192, R179, RZ ;  /* 0x000000b3c0c07210 */ /* 0x000fc60007f5e0ff */
[----:B0-----:R-:W4:Y:S04]  /*9a90*/  LDL.LU R225, [R1+0x384] ;  /* 0x0003840001e17983 */ /* 0x001f280000300800 */
[----:B------:R-:W-:Y:S04]  /*9aa0*/  STL [R1+0x3d8], R245 ;  /* 0x0003d8f501007387 */ /* 0x000fe80000100800 */
[----:B------:R0:W-:Y:S04]  /*9ab0*/  STL [R1+0x39c], R192 ;  /* 0x00039cc001007387 */ /* 0x0001e80000100800 */
[----:B0-----:R-:W4:Y:S04]  /*9ac0*/  LDL.LU R192, [R1+0x3a8] ;  /* 0x0003a80001c07983 */ /* 0x001f280000300800 */
[----:B------:R-:W-:Y:S01]  /*9ad0*/  STL [R1+0x3d0], R182 ;  /* 0x0003d0b601007387 */ /* 0x000fe20000100800 */
[----:B--2---:R-:W-:-:S05]  /*9ae0*/  IMAD.X R181, R181, 0x1, R180, P3 ;  /* 0x00000001b5b57824 */ /* 0x004fca00018e06b4 */
[----:B------:R0:W-:Y:S04]  /*9af0*/  STL [R1+0x3c8], R181 ;  /* 0x0003c8b501007387 */ /* 0x0001e80000100800 */
[----:B0-----:R-:W2:Y:S01]  /*9b00*/  LDL.LU R181, [R1+0x37c] ;  /* 0x00037c0001b57983 */ /* 0x001ea20000300800 */
[----:B------:R-:W-:-:S05]  /*9b10*/  IADD3 R223, P3, R223, R179, RZ ;  /* 0x000000b3dfdf7210 */ /* 0x000fca0007f7e0ff */
[----:B------:R0:W-:Y:S01]  /*9b20*/  STL [R1+0x394], R223 ;  /* 0x000394df01007387 */ /* 0x0001e20000100800 */
[----:B------:R-:W-:-:S03]  /*9b30*/  IMAD.X R246, R246, 0x1, R180, P4 ;  /* 0x00000001f6f67824 */ /* 0x000fc600020e06b4 */
[----:B0-----:R-:W2:Y:S04]  /*9b40*/  LDL.LU R223, [R1+0x3a0] ;  /* 0x0003a00001df7983 */ /* 0x001ea80000300800 */
[----:B------:R-:W2:Y:S04]  /*9b50*/  LDL.LU R213, [R1+0x374] ;  /* 0x0003740001d57983 */ /* 0x000ea80000300800 */
[----:B------:R-:W2:Y:S04]  /*9b60*/  LDL.LU R215, [R1+0x398] ;  /* 0x0003980001d77983 */ /* 0x000ea80000300800 */
[----:B------:R-:W2:Y:S04]  /*9b70*/  LDL.LU R240, [R1+0x36c] ;  /* 0x00036c0001f07983 */ /* 0x000ea80000300800 */
[----:B------:R-:W-:Y:S04]  /*9b80*/  STL [R1+0x3c0], R246 ;  /* 0x0003c0f601007387 */ /* 0x000fe80000100800 */
[----:B------:R-:W2:Y:S01]  /*9b90*/  LDL.LU R241, [R1+0x390] ;  /* 0x0003900001f17983 */ /* 0x000ea20000300800 */
[----:B------:R-:W-:-:S03]  /*9ba0*/  IADD3 R193, P4, R193, R179, RZ ;  /* 0x000000b3c1c17210 */ /* 0x000fc60007f9e0ff */
[----:B------:R-:W2:Y:S04]  /*9bb0*/  LDL.LU R195, [R1+0x364] ;  /* 0x0003640001c37983 */ /* 0x000ea80000300800 */
[----:B------:R-:W2:Y:S04]  /*9bc0*/  LDL.LU R194, [R1+0x388] ;  /* 0x0003880001c27983 */ /* 0x000ea80000300800 */
[----:B------:R0:W-:Y:S04]  /*9bd0*/  STL [R1+0x38c], R193 ;  /* 0x00038cc101007387 */ /* 0x0001e80000100800 */
[----:B0-----:R-:W2:Y:S04]  /*9be0*/  LDL.LU R193, [R1+0x35c] ;  /* 0x00035c0001c17983 */ /* 0x001ea80000300800 */
[----:B------:R-:W2:Y:S04]  /*9bf0*/  LDL.LU R217, [R1+0x380] ;  /* 0x0003800001d97983 */ /* 0x000ea80000300800 */
[----:B------:R-:W2:Y:S04]  /*9c00*/  LDL.LU R218, [R1+0x354] ;  /* 0x0003540001da7983 */ /* 0x000ea80000300800 */
[----:B------:R-:W2:Y:S04]  /*9c10*/  LDL.LU R242, [R1+0x378] ;  /* 0x0003780001f27983 */ /* 0x000ea80000300800 */
[----:B------:R-:W2:Y:S04]  /*9c20*/  LDL.LU R243, [R1+0x34c] ;  /* 0x00034c0001f37983 */ /* 0x000ea80000300800 */
[----:B------:R-:W2:Y:S04]  /*9c30*/  LDL.LU R187, [R1+0x370] ;  /* 0x0003700001bb7983 */ /* 0x000ea80000300800 */
[----:B------:R-:W2:Y:S04]  /*9c40*/  LDL.LU R186, [R1+0x344] ;  /* 0x0003440001ba7983 */ /* 0x000ea80000300800 */
[----:B------:R-:W2:Y:S04]  /*9c50*/  LDL.LU R219, [R1+0x368] ;  /* 0x0003680001db7983 */ /* 0x000ea80000300800 */
[----:B------:R-:W2:Y:S04]  /*9c60*/  LDL.LU R246, [R1+0x33c] ;  /* 0x00033c0001f67983 */ /* 0x000ea80000300800 */
[----:B------:R-:W2:Y:S01]  /*9c70*/  LDL.LU R221, [R1+0x360] ;  /* 0x0003600001dd7983 */ /* 0x000ea20000300800 */
[----:B---3--:R-:W-:-:S03]  /*9c80*/  IMAD.X R247, R247, 0x1, R180, P5 ;  /* 0x00000001f7f77824 */ /* 0x008fc600028e06b4 */
[----:B------:R-:W3:Y:S04]  /*9c90*/  LDL.LU R244, [R1+0x334] ;  /* 0x0003340001f47983 */ /* 0x000ee80000300800 */
[----:B------:R-:W3:Y:S04]  /*9ca0*/  LDL.LU R245, [R1+0x358] ;  /* 0x0003580001f57983 */ /* 0x000ee80000300800 */
[----:B------:R0:W-:Y:S04]  /*9cb0*/  STL [R1+0x3b0], R247 ;  /* 0x0003b0f701007387 */ /* 0x0001e80000100800 */
[----:B0-----:R-:W3:Y:S04]  /*9cc0*/  LDL.LU R247, [R1+0x32c] ;  /* 0x00032c0001f77983 */ /* 0x001ee80000300800 */
[----:B------:R-:W3:Y:S01]  /*9cd0*/  LDL.LU R182, [R1+0x350] ;  /* 0x0003500001b67983 */ /* 0x000ee20000300800 */
[----:B----4-:R-:W-:-:S05]  /*9ce0*/  IADD3 R225, P5, R225, R179, RZ ;  /* 0x000000b3e1e17210 */ /* 0x010fca0007fbe0ff */
[----:B------:R0:W-:Y:S04]  /*9cf0*/  STL [R1+0x384], R225 ;  /* 0x000384e101007387 */ /* 0x0001e80000100800 */
[----:B0-----:R-:W4:Y:S01]  /*9d00*/  LDL.LU R225, [R1+0x324] ;  /* 0x0003240001e17983 */ /* 0x001f220000300800 */
[----:B------:R-:W-:-:S05]  /*9d10*/  IMAD.X R192, R192, 0x1, R180, P6 ;  /* 0x00000001c0c07824 */ /* 0x000fca00030e06b4 */
[----:B------:R0:W-:Y:S04]  /*9d20*/  STL [R1+0x3a8], R192 ;  /* 0x0003a8c001007387 */ /* 0x0001e80000100800 */
[----:B0-----:R-:W4:Y:S01]  /*9d30*/  LDL.LU R192, [R1+0x348] ;  /* 0x0003480001c07983 */ /* 0x001f220000300800 */
[----:B--2---:R-:W-:-:S05]  /*9d40*/  IADD3 R181, P6, R181, R179, RZ ;  /* 0x000000b3b5b57210 */ /* 0x004fca0007fde0ff */
[----:B------:R0:W-:Y:S04]  /*9d50*/  STL [R1+0x37c], R181 ;  /* 0x00037cb501007387 */ /* 0x0001e80000100800 */
[----:B0-----:R-:W2:Y:S01]  /*9d60*/  LDL.LU R181, [R1+0x31c] ;  /* 0x00031c0001b57983 */ /* 0x001ea20000300800 */
[----:B------:R-:W-:Y:S01]  /*9d70*/  IMAD.X R223, R223, 0x1, R180, P1 ;  /* 0x00000001dfdf7824 */ /* 0x000fe200008e06b4 */
[----:B------:R-:W-:-:S04]  /*9d80*/  IADD3 R213, P1, R213, R179, RZ ;  /* 0x000000b3d5d57210 */ /* 0x000fc80007f3e0ff */
[----:B------:R0:W-:Y:S01]  /*9d90*/  STL [R1+0x3a0], R223 ;  /* 0x0003a0df01007387 */ /* 0x0001e20000100800 */
[--C-:B------:R-:W-:Y:S01]  /*9da0*/  IMAD.X R215, R215, 0x1, R180.reuse, P2 ;  /* 0x00000001d7d77824 */ /* 0x100fe200010e06b4 */
[----:B------:R-:W-:Y:S02]  /*9db0*/  IADD3 R240, P2, R240, R179, RZ ;  /* 0x000000b3f0f07210 */ /* 0x000fe40007f5e0ff */
[----:B0-----:R-:W2:Y:S01]  /*9dc0*/  LDL.LU R223, [R1+0x340] ;  /* 0x0003400001df7983 */ /* 0x001ea20000300800 */
[----:B------:R-:W-:-:S03]  /*9dd0*/  IMAD.X R241, R241, 0x1, R180, P3 ;  /* 0x00000001f1f17824 */ /* 0x000fc600018e06b4 */
[----:B------:R-:W-:Y:S01]  /*9de0*/  STL [R1+0x374], R213 ;  /* 0x000374d501007387 */ /* 0x000fe20000100800 */
[----:B------:R-:W-:-:S03]  /*9df0*/  IADD3 R195, P3, R195, R179, RZ ;  /* 0x000000b3c3c37210 */ /* 0x000fc60007f7e0ff */
[----:B------:R-:W-:Y:S01]  /*9e00*/  STL [R1+0x398], R215 ;  /* 0x000398d701007387 */ /* 0x000fe20000100800 */
[----:B------:R-:W-:-:S03]  /*9e10*/  IMAD.X R194, R194, 0x1, R180, P4 ;  /* 0x00000001c2c27824 */ /* 0x000fc600020e06b4 */
[----:B------:R-:W-:Y:S04]  /*9e20*/  STL [R1+0x36c], R240 ;  /* 0x00036cf001007387 */ /* 0x000fe80000100800 */
[----:B------:R-:W-:Y:S01]  /*9e30*/  STL [R1+0x390], R241 ;  /* 0x000390f101007387 */ /* 0x000fe20000100800 */
[----:B------:R-:W-:-:S05]  /*9e40*/  IADD3 R193, P4, R193, R179, RZ ;  /* 0x000000b3c1c17210 */ /* 0x000fca0007f9e0ff */
[----:B------:R0:W-:Y:S04]  /*9e50*/  STL [R1+0x35c], R193 ;  /* 0x00035cc101007387 */ /* 0x0001e80000100800 */
[----:B------:R-:W-:Y:S04]  /*9e60*/  STL [R1+0x364], R195 ;  /* 0x000364c301007387 */ /* 0x000fe80000100800 */
[----:B0-----:R-:W2:Y:S01]  /*9e70*/  LDL.LU R193, [R1+0x314] ;  /* 0x0003140001c17983 */ /* 0x001ea20000300800 */
[--C-:B------:R-:W-:Y:S01]  /*9e80*/  IMAD.X R217, R217, 0x1, R180.reuse, P5 ;  /* 0x00000001d9d97824 */ /* 0x100fe200028e06b4 */
[-C--:B------:R-:W-:Y:S01]  /*9e90*/  IADD3 R218, P5, R218, R179.reuse, RZ ;  /* 0x000000b3dada7210 */ /* 0x080fe20007fbe0ff */
[--C-:B------:R-:W-:Y:S01]  /*9ea0*/  IMAD.X R242, R242, 0x1, R180.reuse, P6 ;  /* 0x00000001f2f27824 */ /* 0x100fe200030e06b4 */
[----:B------:R-:W-:Y:S01]  /*9eb0*/  IADD3 R243, P6, R243, R179, RZ ;  /* 0x000000b3f3f37210 */ /* 0x000fe20007fde0ff */
[----:B------:R-:W-:Y:S01]  /*9ec0*/  STL [R1+0x388], R194 ;  /* 0x000388c201007387 */ /* 0x000fe20000100800 */
[----:B------:R-:W-:-:S03]  /*9ed0*/  IMAD.X R187, R187, 0x1, R180, P1 ;  /* 0x00000001bbbb7824 */ /* 0x000fc600008e06b4 */
[----:B------:R-:W-:Y:S01]  /*9ee0*/  STL [R1+0x380], R217 ;  /* 0x000380d901007387 */ /* 0x000fe20000100800 */
[-C--:B------:R-:W-:Y:S01]  /*9ef0*/  IADD3 R186, P1, R186, R179.reuse, RZ ;  /* 0x000000b3baba7210 */ /* 0x080fe20007f3e0ff */
[----:B------:R-:W-:Y:S02]  /*9f00*/  IMAD.X R219, R219, 0x1, R180, P2 ;  /* 0x00000001dbdb7824 */ /* 0x000fe400010e06b4 */
[----:B------:R-:W-:Y:S01]  /*9f10*/  STL [R1+0x354], R218 ;  /* 0x000354da01007387 */ /* 0x000fe20000100800 */
[----:B------:R-:W-:-:S03]  /*9f20*/  IADD3 R246, P2, R246, R179, RZ ;  /* 0x000000b3f6f67210 */ /* 0x000fc60007f5e0ff */
[----:B------:R-:W-:Y:S01]  /*9f30*/  STL [R1+0x378], R242 ;  /* 0x000378f201007387 */ /* 0x000fe20000100800 */
[----:B------:R-:W-:-:S03]  /*9f40*/  IMAD.X R221, R221, 0x1, R180, P3 ;  /* 0x00000001dddd7824 */ /* 0x000fc600018e06b4 */
[----:B------:R-:W-:Y:S04]  /*9f50*/  STL [R1+0x34c], R243 ;  /* 0x00034cf301007387 */ /* 0x000fe80000100800 */
[----:B------:R-:W-:Y:S01]  /*9f60*/  STL [R1+0x370], R187 ;  /* 0x000370bb01007387 */ /* 0x000fe20000100800 */
[-C--:B---3--:R-:W-:Y:S01]  /*9f70*/  IADD3 R244, P3, R244, R179.reuse, RZ ;  /* 0x000000b3f4f47210 */ /* 0x088fe20007f7e0ff */
[----:B------:R-:W-:Y:S02]  /*9f80*/  IMAD.X R245, R245, 0x1, R180, P4 ;  /* 0x00000001f5f57824 */ /* 0x000fe400020e06b4 */
[----:B------:R0:W-:Y:S04]  /*9f90*/  STL [R1+0x33c], R246 ;  /* 0x00033cf601007387 */ /* 0x0001e80000100800 */
[----:B------:R-:W-:Y:S04]  /*9fa0*/  STL [R1+0x344], R186 ;  /* 0x000344ba01007387 */ /* 0x000fe80000100800 */
[----:B0-----:R-:W3:Y:S01]  /*9fb0*/  LDL.LU R246, [R1+0x338] ;  /* 0x0003380001f67983 */ /* 0x001ee20000300800 */
[----:B------:R-:W-:-:S03]  /*9fc0*/  IADD3 R247, P4, R247, R179, RZ ;  /* 0x000000b3f7f77210 */ /* 0x000fc60007f9e0ff */
[----:B------:R-:W-:Y:S01]  /*9fd0*/  STL [R1+0x368], R219 ;  /* 0x000368db01007387 */ /* 0x000fe20000100800 */
[----:B------:R-:W-:-:S03]  /*9fe0*/  IMAD.X R182, R182, 0x1, R180, P5 ;  /* 0x00000001b6b67824 */ /* 0x000fc600028e06b4 */
[----:B------:R-:W-:Y:S04]  /*9ff0*/  STL [R1+0x360], R221 ;  /* 0x000360dd01007387 */ /* 0x000fe80000100800 */
[----:B------:R0:W-:Y:S04]  /*a000*/  STL [R1+0x32c], R247 ;  /* 0x00032cf701007387 */ /* 0x0001e80000100800 */
[----:B------:R-:W-:Y:S04]  /*a010*/  STL [R1+0x334], R244 ;  /* 0x000334f401007387 */ /* 0x000fe80000100800 */
[----:B0-----:R-:W3:Y:S01]  /*a020*/  LDL.LU R247, [R1+0x30c] ;  /* 0x00030c0001f77983 */ /* 0x001ee20000300800 */
[----:B----4-:R-:W-:-:S03]  /*a030*/  IADD3 R225, P5, R225, R179, RZ ;  /* 0x000000b3e1e17210 */ /* 0x010fc60007fbe0ff */
[----:B------:R-:W-:Y:S04]  /*a040*/  STL [R1+0x358], R245 ;  /* 0x000358f501007387 */ /* 0x000fe80000100800 */
[----:B------:R0:W-:Y:S04]  /*a050*/  STL [R1+0x324], R225 ;  /* 0x000324e101007387 */ /* 0x0001e80000100800 */
[----:B0-----:R-:W4:Y:S01]  /*a060*/  LDL.LU R225, [R1+0x330] ;  /* 0x0003300001e17983 */ /* 0x001f220000300800 */
[----:B------:R-:W-:-:S03]  /*a070*/  IMAD.X R192, R192, 0x1, R180, P6 ;  /* 0x00000001c0c07824 */ /* 0x000fc600030e06b4 */
[----:B------:R-:W-:Y:S04]  /*a080*/  STL [R1+0x350], R182 ;  /* 0x000350b601007387 */ /* 0x000fe80000100800 */
[----:B------:R0:W-:Y:S04]  /*a090*/  STL [R1+0x348], R192 ;  /* 0x000348c001007387 */ /* 0x0001e80000100800 */
[----:B0-----:R-:W4:Y:S01]  /*a0a0*/  LDL.LU R192, [R1+0x304] ;  /* 0x0003040001c07983 */ /* 0x001f220000300800 */
[----:B--2---:R-:W-:-:S05]  /*a0b0*/  IADD3 R181, P6, R181, R179, RZ ;  /* 0x000000b3b5b57210 */ /* 0x004fca0007fde0ff */
        /* <DEDUP_REMOVED lines=11> */
[----:B0-----:R-:W2:Y:S04]  /*a170*/  LDL.LU R223, [R1+0x308] ;  /* 0x0003080001df7983 */ /* 0x001ea80000300800 */
[----:B------:R-:W2:Y:S04]  /*a180*/  LDL.LU R217, [R1+0x2dc] ;  /* 0x0002dc0001d97983 */ /* 0x000ea80000300800 */
[----:B------:R-:W2:Y:S01]  /*a190*/  LDL.LU R218, [R1+0x300] ;  /* 0x0003000001da7983 */ /* 0x000ea20000300800 */
[----:B------:R-:W-:-:S03]  /*a1a0*/  IADD3 R193, P1, R193, R179, RZ ;  /* 0x000000b3c1c17210 */ /* 0x000fc60007f3e0ff */
        /* <DEDUP_REMOVED lines=8> */
[----:B------:R-:W2:Y:S04]  /*a230*/  LDL.LU R244, [R1+0x2e0] ;  /* 0x0002e00001f47983 */ /* 0x000ea80000300800 */
[----:B------:R-:W2:Y:S01]  /*a240*/  LDL.LU R245, [R1+0x2b4] ;  /* 0x0002b40001f57983 */ /* 0x000ea20000300800 */
[----:B---3--:R-:W-:-:S05]  /*a250*/  IMAD.X R246, R246, 0x1, R180, P2 ;  /* 0x00000001f6f67824 */ /* 0x008fca00010e06b4 */
[----:B------:R0:W-:Y:S04]  /*a260*/  STL [R1+0x338], R246 ;  /* 0x000338f601007387 */ /* 0x0001e80000100800 */
[----:B0-----:R-:W3:Y:S04]  /*a270*/  LDL.LU R246, [R1+0x2d8] ;  /* 0x0002d80001f67983 */ /* 0x001ee80000300800 */
[----:B------:R-:W3:Y:S01]  /*a280*/  LDL.LU R182, [R1+0x2ac] ;  /* 0x0002ac0001b67983 */ /* 0x000ee20000300800 */
[----:B------:R-:W-:-:S05]  /*a290*/  IADD3 R247, P2, R247, R179, RZ ;  /* 0x000000b3f7f77210 */ /* 0x000fca0007f5e0ff */
[----:B------:R0:W-:Y:S04]  /*a2a0*/  STL [R1+0x30c], R247 ;  /* 0x00030cf701007387 */ /* 0x0001e80000100800 */
[----:B0-----:R-:W3:Y:S01]  /*a2b0*/  LDL.LU R247, [R1+0x2d0] ;  /* 0x0002d00001f77983 */ /* 0x001ee20000300800 */
[----:B----4-:R-:W-:-:S05]  /*a2c0*/  IMAD.X R225, R225, 0x1, R180, P3 ;  /* 0x00000001e1e17824 */ /* 0x010fca00018e06b4 */
[----:B------:R0:W-:Y:S04]  /*a2d0*/  STL [R1+0x330], R225 ;  /* 0x000330e101007387 */ /* 0x0001e80000100800 */
[----:B0-----:R-:W4:Y:S01]  /*a2e0*/  LDL.LU R225, [R1+0x2a4] ;  /* 0x0002a40001e17983 */ /* 0x001f220000300800 */
[----:B------:R-:W-:-:S05]  /*a2f0*/  IADD3 R192, P3, R192, R179, RZ ;  /* 0x000000b3c0c07210 */ /* 0x000fca0007f7e0ff */
[----:B------:R0:W-:Y:S04]  /*a300*/  STL [R1+0x304], R192 ;  /* 0x000304c001007387 */ /* 0x0001e80000100800 */
[----:B0-----:R-:W4:Y:S01]  /*a310*/  LDL.LU R192, [R1+0x2c8] ;  /* 0x0002c80001c07983 */ /* 0x001f220000300800 */
[----:B--2---:R-:W-:Y:S01]  /*a320*/  IMAD.X R181, R181, 0x1, R180, P4 ;  /* 0x00000001b5b57824 */ /* 0x004fe200020e06b4 */
        /* <DEDUP_REMOVED lines=15> */
[----:B------:R-:W-:-:S03]  /*a420*/  IADD3 R217, P2, R217, R179, RZ ;  /* 0x000000b3d9d97210 */ /* 0x000fc60007f5e0ff */
[----:B------:R0:W-:Y:S01]  /*a430*/  STL [R1+0x308], R223 ;  /* 0x000308df01007387 */ /* 0x0001e20000100800 */
[----:B------:R-:W-:-:S03]  /*a440*/  IMAD.X R218, R218, 0x1, R180, P3 ;  /* 0x00000001dada7824 */ /* 0x000fc600018e06b4 */
[----:B------:R-:W-:Y:S01]  /*a450*/  STL [R1+0x310], R195 ;  /* 0x000310c301007387 */ /* 0x000fe20000100800 */
[----:B------:R-:W-:-:S03]  /*a460*/  IADD3 R242, P3, R242, R179, RZ ;  /* 0x000000b3f2f27210 */ /* 0x000fc60007f7e0ff */
[----:B0-----:R-:W2:Y:S04]  /*a470*/  LDL.LU R223, [R1+0x2c0] ;  /* 0x0002c00001df7983 */ /* 0x001ea80000300800 */
[----:B------:R-:W-:Y:S01]  /*a480*/  STL [R1+0x2e4], R194 ;  /* 0x0002e4c201007387 */ /* 0x000fe20000100800 */
[----:B------:R-:W-:-:S03]  /*a490*/  IMAD.X R243, R243, 0x1, R180, P4 ;  /* 0x00000001f3f37824 */ /* 0x000fc600020e06b4 */
        /* <DEDUP_REMOVED lines=8> */
[----:B------:R0:W-:Y:S04]  /*a520*/  STL [R1+0x2e8], R193 ;  /* 0x0002e8c101007387 */ /* 0x0001e80000100800 */
[----:B------:R-:W-:Y:S04]  /*a530*/  STL [R1+0x2f0], R186 ;  /* 0x0002f0ba01007387 */ /* 0x000fe80000100800 */
[----:B0-----:R-:W2:Y:S01]  /*a540*/  LDL.LU R193, [R1+0x294] ;  /* 0x0002940001c17983 */ /* 0x001ea20000300800 */
[----:B------:R-:W-:-:S02]  /*a550*/  IADD3 R219, P5, R219, R179, RZ ;  /* 0x000000b3dbdb7210 */ /* 0x000fc40007fbe0ff */
[-C--:B------:R-:W-:Y:S01]  /*a560*/  IADD3 R221, P6, R221, R179.reuse, RZ ;  /* 0x000000b3dddd7210 */ /* 0x080fe20007fde0ff */
[--C-:B------:R-:W-:Y:S01]  /*a570*/  IMAD.X R244, R244, 0x1, R180.reuse, P1 ;  /* 0x00000001f4f47824 */ /* 0x100fe200008e06b4 */
[----:B------:R-:W-:Y:S01]  /*a580*/  IADD3 R245, P1, R245, R179, RZ ;  /* 0x000000b3f5f57210 */ /* 0x000fe20007f3e0ff */
[----:B------:R-:W-:Y:S01]  /*a590*/  STL [R1+0x2c4], R219 ;  /* 0x0002c4db01007387 */ /* 0x000fe20000100800 */
[----:B---3--:R-:W-:-:S03]  /*a5a0*/  IMAD.X R246, R246, 0x1, R180, P2 ;  /* 0x00000001f6f67824 */ /* 0x008fc600010e06b4 */
[----:B------:R-:W-:Y:S01]  /*a5b0*/  STL [R1+0x2bc], R221 ;  /* 0x0002bcdd01007387 */ /* 0x000fe20000100800 */
[----:B------:R-:W-:-:S03]  /*a5c0*/  IADD3 R182, P2, R182, R179, RZ ;  /* 0x000000b3b6b67210 */ /* 0x000fc60007f5e0ff */
[----:B------:R0:W-:Y:S04]  /*a5d0*/  STL [R1+0x2d8], R246 ;  /* 0x0002d8f601007387 */ /* 0x0001e80000100800 */
[----:B------:R-:W-:Y:S04]  /*a5e0*/  STL [R1+0x2e0], R244 ;  /* 0x0002e0f401007387 */ /* 0x000fe80000100800 */
[----:B0-----:R-:W3:Y:S01]  /*a5f0*/  LDL.LU R246, [R1+0x2b8] ;  /* 0x0002b80001f67983 */ /* 0x001ee20000300800 */
[----:B------:R-:W-:-:S03]  /*a600*/  IMAD.X R247, R247, 0x1, R180, P3 ;  /* 0x00000001f7f77824 */ /* 0x000fc600018e06b4 */
[----:B------:R-:W-:Y:S04]  /*a610*/  STL [R1+0x2b4], R245 ;  /* 0x0002b4f501007387 */ /* 0x000fe80000100800 */
[----:B------:R0:W-:Y:S04]  /*a620*/  STL [R1+0x2d0], R247 ;  /* 0x0002d0f701007387 */ /* 0x0001e80000100800 */
[----:B0-----:R-:W3:Y:S01]  /*a630*/  LDL.LU R247, [R1+0x28c] ;  /* 0x00028c0001f77983 */ /* 0x001ee20000300800 */
[----:B----4-:R-:W-:-:S03]  /*a640*/  IADD3 R225, P3, R225, R179, RZ ;  /* 0x000000b3e1e17210 */ /* 0x010fc60007f7e0ff */
[----:B------:R-:W-:Y:S04]  /*a650*/  STL [R1+0x2ac], R182 ;  /* 0x0002acb601007387 */ /* 0x000fe80000100800 */
[----:B------:R0:W-:Y:S04]  /*a660*/  STL [R1+0x2a4], R225 ;  /* 0x0002a4e101007387 */ /* 0x0001e80000100800 */
[----:B0-----:R-:W4:Y:S01]  /*a670*/  LDL.LU R225, [R1+0x2b0] ;  /* 0x0002b00001e17983 */ /* 0x001f220000300800 */
[----:B------:R-:W-:-:S05]  /*a680*/  IMAD.X R192, R192, 0x1, R180, P4 ;  /* 0x00000001c0c07824 */ /* 0x000fca00020e06b4 */
[----:B------:R0:W-:Y:S04]  /*a690*/  STL [R1+0x2c8], R192 ;  /* 0x0002c8c001007387 */ /* 0x0001e80000100800 */
[----:B0-----:R-:W4:Y:S04]  /*a6a0*/  LDL.LU R192, [R1+0x284] ;  /* 0x0002840001c07983 */ /* 0x001f280000300800 */
[----:B------:R-:W4:Y:S04]  /*a6b0*/  LDL.LU R202, [R1+0x2a8] ;  /* 0x0002a80001ca7983 */ /* 0x000f280000300800 */
[----:B------:R-:W4:Y:S04]  /*a6c0*/  LDL.LU R213, [R1+0x27c] ;  /* 0x00027c0001d57983 */ /* 0x000f280000300800 */
[----:B------:R-:W4:Y:S01]  /*a6d0*/  LDL.LU R215, [R1+0x2a0] ;  /* 0x0002a00001d77983 */ /* 0x000f220000300800 */
[----:B--2---:R-:W-:-:S05]  /*a6e0*/  IADD3 R181, P4, R181, R179, RZ ;  /* 0x000000b3b5b57210 */ /* 0x004fca0007f9e0ff */
[----:B------:R0:W-:Y:S04]  /*a6f0*/  STL [R1+0x29c], R181 ;  /* 0x00029cb501007387 */ /* 0x0001e80000100800 */
[----:B------:R-:W2:Y:S04]  /*a700*/  LDL.LU R240, [R1+0x274] ;  /* 0x0002740001f07983 */ /* 0x000ea80000300800 */
[----:B------:R-:W2:Y:S04]  /*a710*/  LDL.LU R241, [R1+0x298] ;  /* 0x0002980001f17983 */ /* 0x000ea80000300800 */
[----:B------:R-:W2:Y:S04]  /*a720*/  LDL.LU R195, [R1+0x26c] ;  /* 0x00026c0001c37983 */ /* 0x000ea80000300800 */
[----:B------:R-:W2:Y:S04]  /*a730*/  LDL.LU R194, [R1+0x290] ;  /* 0x0002900001c27983 */ /* 0x000ea80000300800 */
[----:B------:R-:W2:Y:S04]  /*a740*/  LDL.LU R217, [R1+0x264] ;  /* 0x0002640001d97983 */ /* 0x000ea80000300800 */
[----:B------:R-:W2:Y:S04]  /*a750*/  LDL.LU R218, [R1+0x288] ;  /* 0x0002880001da7983 */ /* 0x000ea80000300800 */
[----:B------:R-:W2:Y:S01]  /*a760*/  LDL.LU R242, [R1+0x25c] ;  /* 0x00025c0001f27983 */ /* 0x000ea20000300800 */
[----:B------:R-:W-:-:S03]  /*a770*/  IMAD.X R223, R223, 0x1, R180, P5 ;  /* 0x00000001dfdf7824 */ /* 0x000fc600028e06b4 */
[----:B------:R-:W2:Y:S04]  /*a780*/  LDL.LU R243, [R1+0x280] ;  /* 0x0002800001f37983 */ /* 0x000ea80000300800 */
[----:B------:R-:W-:Y:S04]  /*a790*/  STL [R1+0x2c0], R223 ;  /* 0x0002c0df01007387 */ /* 0x000fe80000100800 */
[----:B------:R-:W2:Y:S04]  /*a7a0*/  LDL.LU R187, [R1+0x254] ;  /* 0x0002540001bb7983 */ /* 0x000ea80000300800 */
[----:B------:R-:W2:Y:S04]  /*a7b0*/  LDL.LU R186, [R1+0x278] ;  /* 0x0002780001ba7983 */ /* 0x000ea80000300800 */
[----:B------:R-:W2:Y:S04]  /*a7c0*/  LDL.LU R219, [R1+0x24c] ;  /* 0x00024c0001db7983 */ /* 0x000ea80000300800 */
[----:B------:R-:W2:Y:S04]  /*a7d0*/  LDL.LU R221, [R1+0x270] ;  /* 0x0002700001dd7983 */ /* 0x000ea80000300800 */
[----:B------:R-:W2:Y:S04]  /*a7e0*/  LDL.LU R244, [R1+0x244] ;  /* 0x0002440001f47983 */ /* 0x000ea80000300800 */
[----:B------:R-:W2:Y:S04]  /*a7f0*/  LDL.LU R245, [R1+0x268] ;  /* 0x0002680001f57983 */ /* 0x000ea80000300800 */
[----:B------:R-:W2:Y:S04]  /*a800*/  LDL.LU R182, [R1+0x23c] ;  /* 0x00023c0001b67983 */ /* 0x000ea80000300800 */
[----:B0-----:R-:W2:Y:S01]  /*a810*/  LDL.LU R181, [R1+0x260] ;  /* 0x0002600001b57983 */ /* 0x001ea20000300800 */
[----:B------:R-:W-:-:S05]  /*a820*/  IADD3 R193, P5, R193, R179, RZ ;  /* 0x000000b3c1c17210 */ /* 0x000fca0007fbe0ff */
[----:B------:R0:W-:Y:S04]  /*a830*/  STL [R1+0x294], R193 ;  /* 0x000294c101007387 */ /* 0x0001e80000100800 */
[----:B0-----:R-:W2:Y:S04]  /*a840*/  LDL.LU R193, [R1+0x234] ;  /* 0x0002340001c17983 */ /* 0x001ea80000300800 */
[----:B------:R-:W2:Y:S01]  /*a850*/  LDL.LU R223, [R1+0x258] ;  /* 0x0002580001df7983 */ /* 0x000ea20000300800 */
[----:B---3--:R-:W-:-:S05]  /*a860*/  IMAD.X R246, R246, 0x1, R180, P6 ;  /* 0x00000001f6f67824 */ /* 0x008fca00030e06b4 */
[----:B------:R0:W-:Y:S04]  /*a870*/  STL [R1+0x2b8], R246 ;  /* 0x0002b8f601007387 */ /* 0x0001e80000100800 */
[----:B0-----:R-:W3:Y:S01]  /*a880*/  LDL.LU R246, [R1+0x22c] ;  /* 0x00022c0001f67983 */ /* 0x001ee20000300800 */
[----:B------:R-:W-:-:S05]  /*a890*/  IADD3 R247, P6, R247, R179, RZ ;  /* 0x000000b3f7f77210 */ /* 0x000fca0007fde0ff */
[----:B------:R0:W-:Y:S04]  /*a8a0*/  STL [R1+0x28c], R247 ;  /* 0x00028cf701007387 */ /* 0x0001e80000100800 */
[----:B0-----:R-:W3:Y:S01]  /*a8b0*/  LDL.LU R247, [R1+0x250] ;  /* 0x0002500001f77983 */ /* 0x001ee20000300800 */
[----:B----4-:R-:W-:-:S05]  /*a8c0*/  IMAD.X R225, R225, 0x1, R180, P1 ;  /* 0x00000001e1e17824 */ /* 0x010fca00008e06b4 */
[----:B------:R0:W-:Y:S04]  /*a8d0*/  STL [R1+0x2b0], R225 ;  /* 0x0002b0e101007387 */ /* 0x0001e80000100800 */
[----:B0-----:R-:W4:Y:S01]  /*a8e0*/  LDL.LU R225, [R1+0x224] ;  /* 0x0002240001e17983 */ /* 0x001f220000300800 */
[----:B------:R-:W-:Y:S01]  /*a8f0*/  IADD3 R192, P1, R192, R179, RZ ;  /* 0x000000b3c0c07210 */ /* 0x000fe20007f3e0ff */
[----:B------:R-:W-:-:S04]  /*a900*/  IMAD.X R202, R202, 0x1, R180, P2 ;  /* 0x00000001caca7824 */ /* 0x000fc800010e06b4 */
[----:B------:R0:W-:Y:S01]  /*a910*/  STL [R1+0x284], R192 ;  /* 0x000284c001007387 */ /* 0x0001e20000100800 */
[-C--:B------:R-:W-:Y:S01]  /*a920*/  IADD3 R213, P2, R213, R179.reuse, RZ ;  /* 0x000000b3d5d57210 */ /* 0x080fe20007f5e0ff */
[--C-:B------:R-:W-:Y:S02]  /*a930*/  IMAD.X R215, R215, 0x1, R180.reuse, P3 ;  /* 0x00000001d7d77824 */ /* 0x100fe400018e06b4 */
[----:B0-----:R-:W4:Y:S04]  /*a940*/  LDL.LU R192, [R1+0x248] ;  /* 0x0002480001c07983 */ /* 0x001f280000300800 */
[----:B------:R-:W-:Y:S04]  /*a950*/  STL [R1+0x2a8], R202 ;  /* 0x0002a8ca01007387 */ /* 0x000fe80000100800 */
[----:B------:R-:W-:Y:S04]  /*a960*/  STL [R1+0x27c], R213 ;  /* 0x00027cd501007387 */ /* 0x000fe80000100800 */
[----:B------:R-:W-:Y:S01]  /*a970*/  STL [R1+0x2a0], R215 ;  /* 0x0002a0d701007387 */ /* 0x000fe20000100800 */
[----:B--2---:R-:W-:Y:S01]  /*a980*/  IADD3 R240, P3, R240, R179, RZ ;  /* 0x000000b3f0f07210 */ /* 0x004fe20007f7e0ff */
[----:B------:R-:W-:-:S04]  /*a990*/  IMAD.X R241, R241, 0x1, R180, P4 ;  /* 0x00000001f1f17824 */ /* 0x000fc800020e06b4 */
        /* <DEDUP_REMOVED lines=25> */
[-C--:B------:R-:W-:Y:S01]  /*ab30*/  IADD3 R182, P4, R182, R179.reuse, RZ ;  /* 0x000000b3b6b67210 */ /* 0x080fe20007f9e0ff */
[----:B------:R-:W-:Y:S02]  /*ab40*/  IMAD.X R181, R181, 0x1, R180, P5 ;  /* 0x00000001b5b57824 */ /* 0x000fe400028e06b4 */
[----:B------:R-:W-:Y:S01]  /*ab50*/  STL [R1+0x268], R245 ;  /* 0x000268f501007387 */ /* 0x000fe20000100800 */
[----:B------:R-:W-:-:S05]  /*ab60*/  IADD3 R193, P5, R193, R179, RZ ;  /* 0x000000b3c1c17210 */ /* 0x000fca0007fbe0ff */
[----:B------:R0:W-:Y:S04]  /*ab70*/  STL [R1+0x234], R193 ;  /* 0x000234c101007387 */ /* 0x0001e80000100800 */
[----:B------:R-:W-:Y:S04]  /*ab80*/  STL [R1+0x23c], R182 ;  /* 0x00023cb601007387 */ /* 0x000fe80000100800 */
[----:B0-----:R-:W2:Y:S01]  /*ab90*/  LDL.LU R193, [R1+0x21c] ;  /* 0x00021c0001c17983 */ /* 0x001ea20000300800 */
[----:B------:R-:W-:-:S03]  /*aba0*/  IMAD.X R223, R223, 0x1, R180, P6 ;  /* 0x00000001dfdf7824 */ /* 0x000fc600030e06b4 */
[----:B------:R-:W-:Y:S01]  /*abb0*/  STL [R1+0x260], R181 ;  /* 0x000260b501007387 */ /* 0x000fe20000100800 */
[----:B---3--:R-:W-:-:S05]  /*abc0*/  IADD3 R246, P6, R246, R179, RZ ;  /* 0x000000b3f6f67210 */ /* 0x008fca0007fde0ff */
[----:B------:R0:W-:Y:S04]  /*abd0*/  STL [R1+0x22c], R246 ;  /* 0x00022cf601007387 */ /* 0x0001e80000100800 */
[----:B0-----:R-:W3:Y:S01]  /*abe0*/  LDL.LU R246, [R1+0x240] ;  /* 0x0002400001f67983 */ /* 0x001ee20000300800 */
[----:B------:R-:W-:-:S03]  /*abf0*/  IMAD.X R247, R247, 0x1, R180, P1 ;  /* 0x00000001f7f77824 */ /* 0x000fc600008e06b4 */
[----:B------:R-:W-:Y:S04]  /*ac00*/  STL [R1+0x258], R223 ;  /* 0x000258df01007387 */ /* 0x000fe80000100800 */
[----:B------:R0:W-:Y:S04]  /*ac10*/  STL [R1+0x250], R247 ;  /* 0x000250f701007387 */ /* 0x0001e80000100800 */
[----:B0-----:R-:W3:Y:S01]  /*ac20*/  LDL.LU R247, [R1+0x214] ;  /* 0x0002140001f77983 */ /* 0x001ee20000300800 */
[----:B----4-:R-:W-:-:S05]  /*ac30*/  IADD3 R225, P1, R225, R179, RZ ;  /* 0x000000b3e1e17210 */ /* 0x010fca0007f3e0ff */
[----:B------:R0:W-:Y:S04]  /*ac40*/  STL [R1+0x224], R225 ;  /* 0x000224e101007387 */ /* 0x0001e80000100800 */
[----:B0-----:R-:W4:Y:S01]  /*ac50*/  LDL.LU R225, [R1+0x238] ;  /* 0x0002380001e17983 */ /* 0x001f220000300800 */
[----:B------:R-:W-:-:S03]  /*ac60*/  IMAD.X R192, R192, 0x1, R180, P2 ;  /* 0x00000001c0c07824 */ /* 0x000fc600010e06b4 */
[----:B------:R-:W4:Y:S04]  /*ac70*/  LDL.LU R239, [R1+0x20c] ;  /* 0x00020c0001ef7983 */ /* 0x000f280000300800 */
[----:B------:R-:W4:Y:S04]  /*ac80*/  LDL.LU R204, [R1+0x230] ;  /* 0x0002300001cc7983 */ /* 0x000f280000300800 */
[----:B------:R-:W4:Y:S04]  /*ac90*/  LDL.LU R202, [R1+0x204] ;  /* 0x0002040001ca7983 */ /* 0x000f280000300800 */
[----:B------:R0:W-:Y:S04]  /*aca0*/  STL [R1+0x248], R192 ;  /* 0x000248c001007387 */ /* 0x0001e80000100800 */
[----:B------:R-:W4:Y:S04]  /*acb0*/  LDL.LU R213, [R1+0x228] ;  /* 0x0002280001d57983 */ /* 0x000f280000300800 */
        /* <DEDUP_REMOVED lines=17> */
[----:B0-----:R-:W4:Y:S04]  /*add0*/  LDL.LU R192, [R1+0x1e0] ;  /* 0x0001e00001c07983 */ /* 0x001f280000300800 */
[----:B------:R-:W4:Y:S01]  /*ade0*/  LDL.LU R223, [R1+0x1b4] ;  /* 0x0001b40001df7983 */ /* 0x000f220000300800 */
[----:B--2---:R-:W-:-:S05]  /*adf0*/  IADD3 R193, P2, R193, R179, RZ ;  /* 0x000000b3c1c17210 */ /* 0x004fca0007f5e0ff */
[----:B------:R0:W-:Y:S04]  /*ae00*/  STL [R1+0x21c], R193 ;  /* 0x00021cc101007387 */ /* 0x0001e80000100800 */
[----:B0-----:R-:W2:Y:S01]  /*ae10*/  LDL.LU R193, [R1+0x1d8] ;  /* 0x0001d80001c17983 */ /* 0x001ea20000300800 */
[----:B---3--:R-:W-:-:S05]  /*ae20*/  IMAD.X R246, R246, 0x1, R180, P3 ;  /* 0x00000001f6f67824 */ /* 0x008fca00018e06b4 */
[----:B------:R0:W-:Y:S04]  /*ae30*/  STL [R1+0x240], R246 ;  /* 0x000240f601007387 */ /* 0x0001e80000100800 */
[----:B0-----:R-:W3:Y:S01]  /*ae40*/  LDL.LU R246, [R1+0x1ac] ;  /* 0x0001ac0001f67983 */ /* 0x001ee20000300800 */
[----:B------:R-:W-:-:S05]  /*ae50*/  IADD3 R247, P3, R247, R179, RZ ;  /* 0x000000b3f7f77210 */ /* 0x000fca0007f7e0ff */
[----:B------:R0:W-:Y:S04]  /*ae60*/  STL [R1+0x214], R247 ;  /* 0x000214f701007387 */ /* 0x0001e80000100800 */
[----:B0-----:R-:W3:Y:S01]  /*ae70*/  LDL.LU R247, [R1+0x1d0] ;  /* 0x0001d00001f77983 */ /* 0x001ee20000300800 */
[----:B----4-:R-:W-:Y:S01]  /*ae80*/  IMAD.X R225, R225, 0x1, R180, P4 ;  /* 0x00000001e1e17824 */ /* 0x010fe200020e06b4 */
[----:B------:R-:W-:-:S04]  /*ae90*/  IADD3 R239, P4, R239, R179, RZ ;  /* 0x000000b3efef7210 */ /* 0x000fc80007f9e0ff */
[----:B------:R0:W-:Y:S01]  /*aea0*/  STL [R1+0x238], R225 ;  /* 0x000238e101007387 */ /* 0x0001e20000100800 */
[--C-:B------:R-:W-:Y:S01]  /*aeb0*/  IMAD.X R204, R204, 0x1, R180.reuse, P5 ;  /* 0x00000001cccc7824 */ /* 0x100fe200028e06b4 */
[----:B------:R-:W-:Y:S02]  /*aec0*/  IADD3 R202, P5, R202, R179, RZ ;  /* 0x000000b3caca7210 */ /* 0x000fe40007fbe0ff */
[----:B0-----:R-:W4:Y:S01]  /*aed0*/  LDL.LU R225, [R1+0x1a4] ;  /* 0x0001a40001e17983 */ /* 0x001f220000300800 */
        /* <DEDUP_REMOVED lines=37> */
[----:B------:R-:W-:Y:S04]  /*b130*/  STL [R1+0x1c4], R245 ;  /* 0x0001c4f501007387 */ /* 0x000fe80000100800 */
[----:B------:R0:W-:Y:S04]  /*b140*/  STL [R1+0x1e0], R192 ;  /* 0x0001e0c001007387 */ /* 0x0001e80000100800 */
[----:B------:R-:W-:Y:S04]  /*b150*/  STL [R1+0x1e8], R182 ;  /* 0x0001e8b601007387 */ /* 0x000fe80000100800 */
[----:B0-----:R-:W4:Y:S04]  /*b160*/  LDL.LU R192, [R1+0x1c8] ;  /* 0x0001c80001c07983 */ /* 0x001f280000300800 */
[----:B------:R-:W-:Y:S01]  /*b170*/  STL [R1+0x1bc], R181 ;  /* 0x0001bcb501007387 */ /* 0x000fe20000100800 */
[----:B--2---:R-:W-:-:S05]  /*b180*/  IMAD.X R193, R193, 0x1, R180, P4 ;  /* 0x00000001c1c17824 */ /* 0x004fca00020e06b4 */
[----:B------:R0:W-:Y:S04]  /*b190*/  STL [R1+0x1d8], R193 ;  /* 0x0001d8c101007387 */ /* 0x0001e80000100800 */
[----:B0-----:R-:W2:Y:S01]  /*b1a0*/  LDL.LU R193, [R1+0x19c] ;  /* 0x00019c0001c17983 */ /* 0x001ea20000300800 */
[----:B------:R-:W-:-:S05]  /*b1b0*/  IADD3 R223, P3, R223, R179, RZ ;  /* 0x000000b3dfdf7210 */ /* 0x000fca0007f7e0ff */
[----:B------:R-:W-:Y:S01]  /*b1c0*/  STL [R1+0x1b4], R223 ;  /* 0x0001b4df01007387 */ /* 0x000fe20000100800 */
[----:B---3--:R-:W-:-:S05]  /*b1d0*/  IADD3 R246, P4, R246, R179, RZ ;  /* 0x000000b3f6f67210 */ /* 0x008fca0007f9e0ff */
[----:B------:R0:W-:Y:S04]  /*b1e0*/  STL [R1+0x1ac], R246 ;  /* 0x0001acf601007387 */ /* 0x0001e80000100800 */
[----:B0-----:R-:W3:Y:S01]  /*b1f0*/  LDL.LU R246, [R1+0x1c0] ;  /* 0x0001c00001f67983 */ /* 0x001ee20000300800 */
[----:B------:R-:W-:-:S05]  /*b200*/  IMAD.X R247, R247, 0x1, R180, P5 ;  /* 0x00000001f7f77824 */ /* 0x000fca00028e06b4 */
[----:B------:R0:W-:Y:S04]  /*b210*/  STL [R1+0x1d0], R247 ;  /* 0x0001d0f701007387 */ /* 0x0001e80000100800 */
[----:B0-----:R-:W3:Y:S01]  /*b220*/  LDL.LU R247, [R1+0x194] ;  /* 0x0001940001f77983 */ /* 0x001ee20000300800 */
[----:B----4-:R-:W-:-:S03]  /*b230*/  IADD3 R225, P5, R225, R179, RZ ;  /* 0x000000b3e1e17210 */ /* 0x010fc60007fbe0ff */
        /* <DEDUP_REMOVED lines=22> */
[----:B------:R-:W4:Y:S01]  /*b3a0*/  LDL.LU R223, [R1+0x13c] ;  /* 0x00013c0001df7983 */ /* 0x000f220000300800 */
[----:B------:R-:W-:-:S03]  /*b3b0*/  IMAD.X R192, R192, 0x1, R180, P6 ;  /* 0x00000001c0c07824 */ /* 0x000fc600030e06b4 */
[----:B0-----:R-:W4:Y:S04]  /*b3c0*/  LDL.LU R225, [R1+0x160] ;  /* 0x0001600001e17983 */ /* 0x001f280000300800 */
[----:B------:R0:W-:Y:S04]  /*b3d0*/  STL [R1+0x1c8], R192 ;  /* 0x0001c8c001007387 */ /* 0x0001e80000100800 */
[----:B0-----:R-:W4:Y:S01]  /*b3e0*/  LDL.LU R192, [R1+0x134] ;  /* 0x0001340001c07983 */ /* 0x001f220000300800 */
[----:B--2---:R-:W-:-:S05]  /*b3f0*/  IADD3 R193, P6, R193, R179, RZ ;  /* 0x000000b3c1c17210 */ /* 0x004fca0007fde0ff */
[----:B------:R0:W-:Y:S04]  /*b400*/  STL [R1+0x19c], R193 ;  /* 0x00019cc101007387 */ /* 0x0001e80000100800 */
[----:B0-----:R-:W2:Y:S01]  /*b410*/  LDL.LU R193, [R1+0x158] ;  /* 0x0001580001c17983 */ /* 0x001ea20000300800 */
[----:B------:R-:W-:-:S04]  /*b420*/  USHF.L.U32 UR4, UR24, 0x7, URZ ;  /* 0x0000000718047899 */ /* 0x000fc8000800063f */
[----:B------:R-:W-:-:S04]  /*b430*/  ULOP3.LUT UR4, UR4, 0x200, URZ, 0xc0, !UPT ;  /* 0x0000020004047892 */ /* 0x000fc8000f8ec03f */
[----:B------:R-:W-:Y:S01]  /*b440*/  ULEA.HI UR4, UR12, UR4, URZ, 0x1c ;  /* 0x000000040c047291 */ /* 0x000fe2000f8fe03f */
[----:B------:R-:W-:-:S03]  /*b450*/  WARPGROUP.ARRIVE ;  /* 0x00000000000079c5 */ /* 0x000fc60000000000 */
[----:B------:R-:W-:Y:S01]  /*b460*/  ULOP3.LUT UR8, UR4, 0x3fff, URZ, 0xc0, !UPT ;  /* 0x00003fff04087892 */ /* 0x000fe2000f8ec03f */
[----:B------:R-:W-:-:S08]  /*b470*/  UMOV UR9, 0x40000040 ;  /* 0x4000004000097882 */ /* 0x000fd00000000000 */
[----:B------:R-:W-:Y:S01]  /*b480*/  HGMMA.64x64x16.F32.BF16 R120, gdesc[UR8].tnspA, R120 ;  /* 0x20e00000087879f0 */ /* 0x000fe20008701878 */
[----:B---3--:R-:W-:-:S05]  /*b490*/  IMAD.X R246, R246, 0x1, R180, P1 ;  /* 0x00000001f6f67824 */ /* 0x008fca00008e06b4 */
[----:B------:R0:W-:Y:S01]  /*b4a0*/  STL [R1+0x1c0], R246 ;  /* 0x0001c0f601007387 */ /* 0x0001e20000100800 */
[-C--:B------:R-:W-:Y:S01]  /*b4b0*/  IADD3 R247, P1, R247, R179.reuse, RZ ;  /* 0x000000b3f7f77210 */ /* 0x080fe20007f3e0ff */
[----:B----4-:R-:W-:Y:S02]  /*b4c0*/  IMAD.X R239, R239, 0x1, R180, P2 ;  /* 0x00000001efef7824 */ /* 0x010fe400010e06b4 */
[----:B0-----:R-:W3:Y:S01]  /*b4d0*/  LDL.LU R246, [R1+0x12c] ;  /* 0x00012c0001f67983 */ /* 0x001ee20000300800 */
[----:B------:R-:W-:-:S03]  /*b4e0*/  IADD3 R204, P2, R204, R179, RZ ;  /* 0x000000b3cccc7210 */ /* 0x000fc60007f5e0ff */
        /* <DEDUP_REMOVED lines=16> */
[----:B------:R-:W-:Y:S01]  /*b5f0*/  UIADD3 UR8, UP0, UR8, 0x80, URZ ;  /* 0x0000008008087890 */ /* 0x000fe2000ff1e03f */
[----:B------:R-:W-:Y:S02]  /*b600*/  IMAD.X R218, R218, 0x1, R180, P1 ;  /* 0x00000001dada7824 */ /* 0x000fe400008e06b4 */
[----:B------:R-:W-:Y:S01]  /*b610*/  STL [R1+0x1a0], R241 ;  /* 0x0001a0f101007387 */ /* 0x000fe20000100800 */
[----:B------:R-:W-:-:S03]  /*b620*/  IADD3 R242, P1, R242, R179, RZ ;  /* 0x000000b3f2f27210 */ /* 0x000fc60007f3e0ff */
[----:B------:R-:W-:Y:S01]  /*b630*/  STL [R1+0x174], R195 ;  /* 0x000174c301007387 */ /* 0x000fe20000100800 */
[----:B------:R-:W-:Y:S01]  /*b640*/  UMOV UR4, URZ ;  /* 0x0000003f00047c82 */ /* 0x000fe20008000000 */
[----:B------:R-:W-:Y:S02]  /*b650*/  IMAD.X R243, R243, 0x1, R180, P2 ;  /* 0x00000001f3f37824 */ /* 0x000fe400010e06b4 */
[----:B------:R-:W-:Y:S01]  /*b660*/  STL [R1+0x198], R194 ;  /* 0x000198c201007387 */ /* 0x000fe20000100800 */
[----:B------:R-:W-:-:S03]  /*b670*/  IADD3 R187, P2, R187, R179, RZ ;  /* 0x000000b3bbbb7210 */ /* 0x000fc60007f5e0ff */
[----:B------:R-:W-:Y:S01]  /*b680*/  STL [R1+0x16c], R217 ;  /* 0x00016cd901007387 */ /* 0x000fe20000100800 */
[----:B------:R-:W-:Y:S01]  /*b690*/  UIADD3.X UR5, UR4, 0x40000040, URZ, UP0, !UPT ;  /* 0x4000004004057890 */ /* 0x000fe200087fe43f */
[----:B------:R-:W-:Y:S02]  /*b6a0*/  IMAD.X R186, R186, 0x1, R180, P3 ;  /* 0x00000001baba7824 */ /* 0x000fe400018e06b4 */
        /* <DEDUP_REMOVED lines=13> */
[----:B------:R-:W-:Y:S01]  /*b780*/  UMOV UR4, UR8 ;  /* 0x0000000800047c82 */ /* 0x000fe20008000000 */
[-C--:B------:R-:W-:Y:S02]  /*b790*/  IADD3 R223, P6, R223, R179.reuse, RZ ;  /* 0x000000b3dfdf7210 */ /* 0x080fe40007fde0ff */
[----:B------:R-:W-:Y:S01]  /*b7a0*/  STL [R1+0x14c], R244 ;  /* 0x00014cf401007387 */ /* 0x000fe20000100800 */
[----:B------:R-:W-:Y:S01]  /*b7b0*/  HGMMA.64x64x16.F32.BF16 R120, gdesc[UR4].tnspA, R120 ;  /* 0x20e00000047879f0 */ /* 0x000fe20008701878 */
[----:B------:R-:W-:Y:S02]  /*b7c0*/  IMAD.X R225, R225, 0x1, R180, P1 ;  /* 0x00000001e1e17824 */ /* 0x000fe400008e06b4 */
[----:B------:R-:W-:Y:S04]  /*b7d0*/  STL [R1+0x170], R245 ;  /* 0x000170f501007387 */ /* 0x000fe80000100800 */
[----:B------:R-:W-:Y:S04]  /*b7e0*/  STL [R1+0x144], R182 ;  /* 0x000144b601007387 */ /* 0x000fe80000100800 */
[----:B------:R-:W-:Y:S01]  /*b7f0*/  STL [R1+0x168], R181 ;  /* 0x000168b501007387 */ /* 0x000fe20000100800 */
[----:B------:R-:W-:-:S03]  /*b800*/  IADD3 R192, P1, R192, R179, RZ ;  /* 0x000000b3c0c07210 */ /* 0x000fc60007f3e0ff */
[----:B------:R-:W-:Y:S04]  /*b810*/  STL [R1+0x13c], R223 ;  /* 0x00013cdf01007387 */ /* 0x000fe80000100800 */
[----:B------:R0:W-:Y:S04]  /*b820*/  STL [R1+0x134], R192 ;  /* 0x000134c001007387 */ /* 0x0001e80000100800 */
[----:B0-----:R-:W4:Y:S04]  /*b830*/  LDL.LU R192, [R1+0x124] ;  /* 0x0001240001c07983 */ /* 0x001f280000300800 */
[----:B------:R-:W-:Y:S01]  /*b840*/  STL [R1+0x160], R225 ;  /* 0x000160e101007387 */ /* 0x000fe20000100800 */
[----:B------:R-:W-:-:S09]  /*b850*/  UIADD3.64 UR20, UR4, 0x80, URZ ;  /* 0x0000008004147897 */ /* 0x000fd2000fffe03f */
[----:B------:R-:W-:Y:S01]  /*b860*/  HGMMA.64x64x16.F32.BF16 R120, gdesc[UR20].tnspA, R120 ;  /* 0x20e00000147879f0 */ /* 0x000fe20008701878 */
[----:B--2---:R-:W-:-:S05]  /*b870*/  IMAD.X R193, R193, 0x1, R180, P2 ;  /* 0x00000001c1c17824 */ /* 0x004fca00010e06b4 */
[----:B------:R0:W-:Y:S04]  /*b880*/  STL [R1+0x158], R193 ;  /* 0x000158c101007387 */ /* 0x0001e80000100800 */
[----:B0-----:R-:W2:Y:S01]  /*b890*/  LDL.LU R193, [R1+0x148] ;  /* 0x0001480001c17983 */ /* 0x001ea20000300800 */
[----:B------:R-:W-:Y:S02]  /*b8a0*/  UIADD3.64 UR16, UR4, 0x100, URZ ;  /* 0x0000010004107897 */ /* 0x000fe4000fffe03f */
[----:B------:R-:W-:Y:S01]  /*b8b0*/  UIADD3.64 UR8, UR4, 0x380, URZ ;  /* 0x0000038004087897 */ /* 0x000fe2000fffe03f */
[----:B------:R-:W2:Y:S01]  /*b8c0*/  LDL.LU R238, [R1+0x11c] ;  /* 0x00011c0001ee7983 */ /* 0x000ea20000300800 */
[----:B------:R-:W-:Y:S01]  /*b8d0*/  UIADD3.64 UR28, UR4, 0x400, URZ ;  /* 0x00000400041c7897 */ /* 0x000fe2000fffe03f */
[----:B------:R-:W-:Y:S01]  /*b8e0*/  UMOV UR30, UR6 ;  /* 0x00000006001e7c82 */ /* 0x000fe20008000000 */
[----:B------:R-:W-:Y:S01]  /*b8f0*/  UMOV UR31, UR7 ;  /* 0x00000007001f7c82 */ /* 0x000fe20008000000 */
[----:B------:R-:W2:Y:S02]  /*b900*/  LDL.LU R239, [R1+0x140] ;  /* 0x0001400001ef7983 */ /* 0x000ea40000300800 */
[----:B------:R-:W-:Y:S04]  /*b910*/  HGMMA.64x64x16.F32.BF16 R120, gdesc[UR16].tnspA, R120 ;  /* 0x20e00000107879f0 */ /* 0x000fe80008701878 */
[----:B------:R-:W-:Y:S01]  /*b920*/  HGMMA.64x64x16.F32.BF16 R88, gdesc[UR8].tnspA, R88 ;  /* 0x20e00000085879f0 */ /* 0x000fe20008701858 */
[----:B---3--:R-:W-:-:S05]  /*b930*/  IADD3 R246, P2, R246, R179, RZ ;  /* 0x000000b3f6f67210 */ /* 0x008fca0007f5e0ff */
[----:B------:R0:W-:Y:S04]  /*b940*/  STL [R1+0x12c], R246 ;  /* 0x00012cf601007387 */ /* 0x0001e80000100800 */
[----:B------:R-:W3:Y:S04]  /*b950*/  LDL.LU R204, [R1+0x114] ;  /* 0x0001140001cc7983 */ /* 0x000ee80000300800 */
[----:B------:R-:W3:Y:S01]  /*b960*/  LDL.LU R202, [R1+0x138] ;  /* 0x0001380001ca7983 */ /* 0x000ee20000300800 */
[----:B----4-:R-:W-:Y:S01]  /*b970*/  IMAD.X R247, R247, 0x1, R180, P3 ;  /* 0x00000001f7f77824 */ /* 0x010fe200018e06b4 */
[----:B------:R-:W-:Y:S04]  /*b980*/  HGMMA.64x64x16.F32.BF16 R88, gdesc[UR28].tnspA, R88 ;  /* 0x20e000001c5879f0 */ /* 0x000fe80008701858 */
[----:B------:R1:W-:Y:S04]  /*b990*/  STL [R1+0x150], R247 ;  /* 0x000150f701007387 */ /* 0x0003e80000100800 */
[----:B------:R-:W4:Y:S04]  /*b9a0*/  LDL.LU R213, [R1+0x10c] ;  /* 0x00010c0001d57983 */ /* 0x000f280000300800 */
[----:B------:R-:W4:Y:S04]  /*b9b0*/  LDL.LU R215, [R1+0x130] ;  /* 0x0001300001d77983 */ /* 0x000f280000300800 */
[----:B------:R-:W4:Y:S04]  /*b9c0*/  LDL.LU R240, [R1+0x104] ;  /* 0x0001040001f07983 */ /* 0x000f280000300800 */
[----:B------:R-:W4:Y:S04]  /*b9d0*/  LDL.LU R241, [R1+0x128] ;  /* 0x0001280001f17983 */ /* 0x000f280000300800 */
[----:B------:R-:W4:Y:S04]  /*b9e0*/  LDL.LU R195, [R1+0xfc] ;  /* 0x0000fc0001c37983 */ /* 0x000f280000300800 */
[----:B------:R-:W4:Y:S01]  /*b9f0*/  LDL.LU R194, [R1+0x120] ;  /* 0x0001200001c27983 */ /* 0x000f220000300800 */
[----:B------:R-:W-:-:S03]  /*ba00*/  UIADD3.64 UR20, UR4, 0x480, URZ ;  /* 0x0000048004147897 */ /* 0x000fc6000fffe03f */
        /* <DEDUP_REMOVED lines=8> */
[----:B------:R-:W-:-:S03]  /*ba90*/  IADD3 R192, P3, R192, R179, RZ ;  /* 0x000000b3c0c07210 */ /* 0x000fc60007f7e0ff */
[----:B------:R-:W4:Y:S04]  /*baa0*/  LDL.LU R244, [R1+0xd4] ;  /* 0x0000d40001f47983 */ /* 0x000f280000300800 */
[----:B------:R-:W4:Y:S04]  /*bab0*/  LDL.LU R245, [R1+0xf8] ;  /* 0x0000f80001f57983 */ /* 0x000f280000300800 */
[----:B------:R-:W4:Y:S04]  /*bac0*/  LDL.LU R182, [R1+0xcc] ;  /* 0x0000cc0001b67983 */ /* 0x000f280000300800 */
[----:B------:R-:W4:Y:S01]  /*bad0*/  LDL.LU R181, [R1+0xf0] ;  /* 0x0000f00001b57983 */ /* 0x000f220000300800 */
[----:B------:R-:W-:Y:S03]  /*bae0*/  HGMMA.64x64x16.F32.BF16 R88, gdesc[UR20].tnspA, R88 ;  /* 0x20e00000145879f0 */ /* 0x000fe60008701858 */
[----:B------:R-:W4:Y:S04]  /*baf0*/  LDL.LU R223, [R1+0xbc] ;  /* 0x0000bc0001df7983 */ /* 0x000f280000300800 */
[----:B------:R-:W4:Y:S04]  /*bb00*/  LDL.LU R225, [R1+0xe8] ;  /* 0x0000e80001e17983 */ /* 0x000f280000300800 */
[----:B0-----:R-:W4:Y:S04]  /*bb10*/  LDL.LU R246, [R1+0x90] ;  /* 0x0000900001f67983 */ /* 0x001f280000300800 */
[----:B-1----:R-:W4:Y:S04]  /*bb20*/  LDL.LU R247, [R1+0xe0] ;  /* 0x0000e00001f77983 */ /* 0x002f280000300800 */
[----:B------:R0:W-:Y:S04]  /*bb30*/  STL [R1+0x124], R192 ;  /* 0x000124c001007387 */ /* 0x0001e80000100800 */
[----:B0-----:R-:W4:Y:S01]  /*bb40*/  LDL.LU R192, [R1+0xd8] ;  /* 0x0000d80001c07983 */ /* 0x001f220000300800 */
[----:B------:R-:W-:-:S02]  /*bb50*/  UIADD3.64 UR16, UR4, 0x500, URZ ;  /* 0x0000050004107897 */ /* 0x000fc4000fffe03f */
[----:B------:R-:W-:-:S07]  /*bb60*/  UIADD3.64 UR8, UR4, 0x780, URZ ;  /* 0x0000078004087897 */ /* 0x000fce000fffe03f */
[----:B------:R-:W-:Y:S04]  /*bb70*/  HGMMA.64x64x16.F32.BF16 R88, gdesc[UR16].tnspA, R88 ;  /* 0x20e00000105879f0 */ /* 0x000fe80008701858 */
[----:B------:R-:W-:Y:S01]  /*bb80*/  HGMMA.64x64x16.F32.BF16 R56, gdesc[UR8].tnspA, R56 ;  /* 0x20e00000083879f0 */ /* 0x000fe20008701838 */
[----:B--2---:R-:W-:-:S05]  /*bb90*/  IMAD.X R193, R193, 0x1, R180, P4 ;  /* 0x00000001c1c17824 */ /* 0x004fca00020e06b4 */
[----:B------:R0:W-:Y:S04]  /*bba0*/  STL [R1+0x148], R193 ;  /* 0x000148c101007387 */ /* 0x0001e80000100800 */
[----:B0-----:R-:W2:Y:S01]  /*bbb0*/  LDL.LU R193, [R1+0xd0] ;  /* 0x0000d00001c17983 */ /* 0x001ea20000300800 */
[----:B------:R-:W-:Y:S01]  /*bbc0*/  UIADD3.64 UR28, UR4, 0x800, URZ ;  /* 0x00000800041c7897 */ /* 0x000fe2000fffe03f */
[----:B------:R-:W-:Y:S01]  /*bbd0*/  UMOV UR30, UR6 ;  /* 0x00000006001e7c82 */ /* 0x000fe20008000000 */
[----:B------:R-:W-:-:S07]  /*bbe0*/  UMOV UR31, UR7 ;  /* 0x00000007001f7c82 */ /* 0x000fce0008000000 */
[----:B------:R-:W-:Y:S01]  /*bbf0*/  HGMMA.64x64x16.F32.BF16 R56, gdesc[UR28].tnspA, R56 ;  /* 0x20e000001c3879f0 */ /* 0x000fe20008701838 */
[----:B------:R-:W-:Y:S01]  /*bc00*/  UIADD3.64 UR20, UR4, 0x880, URZ ;  /* 0x0000088004147897 */ /* 0x000fe2000fffe03f */
[-C--:B------:R-:W-:Y:S01]  /*bc10*/  IADD3 R238, P4, R238, R179.reuse, RZ ;  /* 0x000000b3eeee7210 */ /* 0x080fe20007f9e0ff */
[----:B------:R-:W-:Y:S01]  /*bc20*/  IMAD.X R239, R239, 0x1, R180, P5 ;  /* 0x00000001efef7824 */ /* 0x000fe200028e06b4 */
[----:B---3--:R-:W-:-:S03]  /*bc30*/  IADD3 R204, P5, R204, R179, RZ ;  /* 0x000000b3cccc7210 */ /* 0x008fc60007fbe0ff */
[----:B------:R-:W-:Y:S01]  /*bc40*/  STL [R1+0x11c], R238 ;  /* 0x00011cee01007387 */ /* 0x000fe20000100800 */
[----:B------:R-:W-:-:S03]  /*bc50*/  IMAD.X R202, R202, 0x1, R180, P6 ;  /* 0x00000001caca7824 */ /* 0x000fc600030e06b4 */
[----:B------:R-:W-:Y:S04]  /*bc60*/  STL [R1+0x140], R239 ;  /* 0x000140ef01007387 */ /* 0x000fe80000100800 */
[----:B------:R-:W-:Y:S01]  /*bc70*/  STL [R1+0x114], R204 ;  /* 0x000114cc01007387 */ /* 0x000fe20000100800 */
[----:B------:R-:W-:Y:S01]  /*bc80*/  HGMMA.64x64x16.F32.BF16 R56, gdesc[UR20].tnspA, R56 ;  /* 0x20e00000143879f0 */ /* 0x000fe20008701838 */
[-C--:B----4-:R-:W-:Y:S01]  /*bc90*/  IADD3 R213, P6, R213, R179.reuse, RZ ;  /* 0x000000b3d5d57210 */ /* 0x090fe20007fde0ff */
[--C-:B------:R-:W-:Y:S01]  /*bca0*/  IMAD.X R215, R215, 0x1, R180.reuse, P1 ;  /* 0x00000001d7d77824 */ /* 0x100fe200008e06b4 */
[----:B------:R-:W-:Y:S01]  /*bcb0*/  IADD3 R240, P1, R240, R179, RZ ;  /* 0x000000b3f0f07210 */ /* 0x000fe20007f3e0ff */
        /* <DEDUP_REMOVED lines=16> */
[----:B------:R-:W-:Y:S02]  /*bdc0*/  UIADD3.64 UR16, UR4, 0x900, URZ ;  /* 0x0000090004107897 */ /* 0x000fe4000fffe03f */
[----:B------:R-:W-:Y:S01]  /*bdd0*/  STL [R1+0x118], R218 ;  /* 0x000118da01007387 */ /* 0x000fe20000100800 */
[----:B------:R-:W-:Y:S01]  /*bde0*/  IMAD.X R186, R186, 0x1, R180, P6 ;  /* 0x00000001baba7824 */ /* 0x000fe200030e06b4 */
[----:B------:R-:W-:Y:S02]  /*bdf0*/  UIADD3.64 UR8, UR4, 0xb80, URZ ;  /* 0x00000b8004087897 */ /* 0x000fe4000fffe03f */
        /* <DEDUP_REMOVED lines=17> */
[----:B------:R-:W-:Y:S01]  /*bf10*/  IADD3 R246, P4, R246, R179, RZ ;  /* 0x000000b3f6f67210 */ /* 0x000fe20007f9e0ff */
[--C-:B------:R-:W-:Y:S01]  /*bf20*/  IMAD.X R3, R3, 0x1, R180.reuse, P2 ;  /* 0x0000000103037824 */ /* 0x100fe200010e06b4 */
[----:B------:R-:W-:Y:S01]  /*bf30*/  HGMMA.64x64x16.F32.BF16 R56, gdesc[UR16].tnspA, R56 ;  /* 0x20e00000103879f0 */ /* 0x000fe20008701838 */
[----:B------:R-:W-:Y:S01]  /*bf40*/  STL [R1+0xf0], R181 ;  /* 0x0000f0b501007387 */ /* 0x000fe20000100800 */
[--C-:B------:R-:W-:Y:S02]  /*bf50*/  IMAD.X R247, R247, 0x1, R180.reuse, P5 ;  /* 0x00000001f7f77824 */ /* 0x100fe400028e06b4 */
[----:B------:R-:W-:Y:S01]  /*bf60*/  HGMMA.64x64x16.F32.BF16 R24, gdesc[UR8].tnspA, R24 ;  /* 0x20e00000081879f0 */ /* 0x000fe20008701818 */
[----:B------:R-:W-:Y:S01]  /*bf70*/  STL [R1+0xbc], R223 ;  /* 0x0000bcdf01007387 */ /* 0x000fe20000100800 */
[----:B------:R-:W-:-:S03]  /*bf80*/  IMAD.X R2, R2, 0x1, R180, P3 ;  /* 0x0000000102027824 */ /* 0x000fc600018e06b4 */
[----:B------:R-:W-:Y:S01]  /*bf90*/  STL [R1+0xe8], R225 ;  /* 0x0000e8e101007387 */ /* 0x000fe20000100800 */
[----:B------:R-:W-:-:S03]  /*bfa0*/  IMAD.X R0, R0, 0x1, R180, P4 ;  /* 0x0000000100007824 */ /* 0x000fc600020e06b4 */
[----:B------:R-:W-:Y:S01]  /*bfb0*/  STL [R1+0x90], R246 ;  /* 0x000090f601007387 */ /* 0x000fe20000100800 */
[----:B------:R-:W-:-:S03]  /*bfc0*/  IMAD.X R192, R192, 0x1, R180, P6 ;  /* 0x00000001c0c07824 */ /* 0x000fc600030e06b4 */
[----:B------:R-:W-:Y:S04]  /*bfd0*/  STL [R1+0xe0], R247 ;  /* 0x0000e0f701007387 */ /* 0x000fe80000100800 */
[----:B------:R-:W-:Y:S04]  /*bfe0*/  STL [R1+0xd8], R192 ;  /* 0x0000d8c001007387 */ /* 0x000fe80000100800 */
[----:B------:R0:W-:Y:S01]  /*bff0*/  STL [R1+0xc8], R3 ;  /* 0x0000c80301007387 */ /* 0x0001e20000100800 */
[----:B------:R-:W-:Y:S01]  /*c000*/  UIADD3.64 UR28, UR4, 0xc00, URZ ;  /* 0x00000c00041c7897 */ /* 0x000fe2000fffe03f */
[----:B------:R-:W-:Y:S01]  /*c010*/  UMOV UR30, UR6 ;  /* 0x00000006001e7c82 */ /* 0x000fe20008000000 */
[----:B------:R-:W-:-:S07]  /*c020*/  UMOV UR31, UR7 ;  /* 0x00000007001f7c82 */ /* 0x000fce0008000000 */
[----:B------:R-:W-:Y:S01]  /*c030*/  HGMMA.64x64x16.F32.BF16 R24, gdesc[UR28].tnspA, R24 ;  /* 0x20e000001c1879f0 */ /* 0x000fe20008701818 */
[----:B--2---:R-:W-:-:S05]  /*c040*/  IMAD.X R193, R193, 0x1, R180, P1 ;  /* 0x00000001c1c17824 */ /* 0x004fca00008e06b4 */
[----:B------:R-:W-:Y:S04]  /*c050*/  STL [R1+0xd0], R193 ;  /* 0x0000d0c101007387 */ /* 0x000fe80000100800 */
[----:B0-----:R0:W5:Y:S04]  /*c060*/  LDL.LU R3, [R1+0x4c4] ;  /* 0x0004c40001037983 */ /* 0x0011680000300800 */
[----:B------:R1:W-:Y:S04]  /*c070*/  STL [R1+0x98], R2 ;  /* 0x0000980201007387 */ /* 0x0003e80000100800 */
[----:B-1----:R0:W5:Y:S04]  /*c080*/  LDL.LU R2, [R1+0x4c0] ;  /* 0x0004c00001027983 */ /* 0x0021680000300800 */
[----:B------:R1:W-:Y:S04]  /*c090*/  STL [R1+0x60], R0 ;  /* 0x0000600001007387 */ /* 0x0003e80000100800 */
[----:B-1----:R0:W5:Y:S01]  /*c0a0*/  LDL.LU R0, [R1+0x4bc] ;  /* 0x0004bc0001007983 */ /* 0x0021620000300800 */
[----:B------:R-:W-:-:S09]  /*c0b0*/  UIADD3.64 UR20, UR4, 0xc80, URZ ;  /* 0x00000c8004147897 */ /* 0x000fd2000fffe03f */
[----:B------:R-:W-:Y:S01]  /*c0c0*/  HGMMA.64x64x16.F32.BF16 R24, gdesc[UR20].tnspA, R24 ;  /* 0x20e00000141879f0 */ /* 0x000fe20008701818 */
[----:B------:R-:W-:Y:S01]  /*c0d0*/  UIADD3.64 UR16, UR4, 0xd00, URZ ;  /* 0x00000d0004107897 */ /* 0x000fe2000fffe03f */
[-C--:B------:R-:W-:Y:S02]  /*c0e0*/  IADD3 R177, P5, R177, R179.reuse, RZ ;  /* 0x000000b3b1b17210 */ /* 0x080fe40007fbe0ff */
[-C--:B------:R-:W-:Y:S02]  /*c0f0*/  IADD3 R176, P6, R176, R179.reuse, RZ ;  /* 0x000000b3b0b07210 */ /* 0x080fe40007fde0ff */
[-C--:B------:R-:W-:Y:S02]  /*c100*/  IADD3 R175, P1, R175, R179.reuse, RZ ;  /* 0x000000b3afaf7210 */ /* 0x080fe40007f3e0ff */
[-C--:B------:R-:W-:Y:S01]  /*c110*/  IADD3 R174, P2, R174, R179.reuse, RZ ;  /* 0x000000b3aeae7210 */ /* 0x080fe20007f5e0ff */
[----:B------:R-:W-:Y:S01]  /*c120*/  VIADD R5, R5, 0x1 ;  /* 0x0000000105057836 */ /* 0x000fe20000000000 */
[-C--:B------:R-:W-:Y:S01]  /*c130*/  IADD3 R188, P0, R188, R179.reuse, RZ ;  /* 0x000000b3bcbc7210 */ /* 0x080fe20007f1e0ff */
[--C-:B------:R-:W-:Y:S01]  /*c140*/  IMAD.X R165, R165, 0x1, R180.reuse, P5 ;  /* 0x00000001a5a57824 */ /* 0x100fe200028e06b4 */
[-C--:B------:R-:W-:Y:S01]  /*c150*/  IADD3 R173, P3, R173, R179.reuse, RZ ;  /* 0x000000b3adad7210 */ /* 0x080fe20007f7e0ff */
[--C-:B------:R-:W-:Y:S01]  /*c160*/  IMAD.X R158, R158, 0x1, R180.reuse, P6 ;  /* 0x000000019e9e7824 */ /* 0x100fe200030e06b4 */
[----:B------:R-:W-:Y:S01]  /*c170*/  IADD3 R172, P4, R172, R179, RZ ;  /* 0x000000b3acac7210 */ /* 0x000fe20007f9e0ff */
[--C-:B------:R-:W-:Y:S01]  /*c180*/  IMAD.X R156, R156, 0x1, R180.reuse, P1 ;  /* 0x000000019c9c7824 */ /* 0x100fe200008e06b4 */
[----:B------:R-:W-:Y:S01]  /*c190*/  HGMMA.64x64x16.F32.BF16 R24, gdesc[UR16].tnspA, R24, gsb0 ;  /* 0x20e00000101879f0 */ /* 0x000fe20008001818 */
[--C-:B------:R-:W-:Y:S01]  /*c1a0*/  IMAD.X R154, R154, 0x1, R180.reuse, P2 ;  /* 0x000000019a9a7824 */ /* 0x100fe200010e06b4 */
[----:B------:R-:W-:Y:S01]  /*c1b0*/  IADD3 R171, P5, R171, UR25, RZ ;  /* 0x00000019abab7c10 */ /* 0x000fe2000ffbe0ff */
[----:B------:R-:W-:Y:S01]  /*c1c0*/  IMAD.X R189, R189, 0x1, R180, P0 ;  /* 0x00000001bdbd7824 */ /* 0x000fe200000e06b4 */
[----:B------:R-:W-:-:S02]  /*c1d0*/  IADD3 R170, P6, R170, UR25, RZ ;  /* 0x00000019aaaa7c10 */ /* 0x000fc4000ffde0ff */
[----:B------:R-:W-:Y:S02]  /*c1e0*/  IADD3 R169, P1, R169, UR25, RZ ;  /* 0x00000019a9a97c10 */ /* 0x000fe4000ff3e0ff */
[----:B------:R-:W-:Y:S02]  /*c1f0*/  IADD3 R168, P2, R168, UR25, RZ ;  /* 0x00000019a8a87c10 */ /* 0x000fe4000ff5e0ff */
[----:B------:R-:W-:Y:S01]  /*c200*/  ISETP.NE.U32.AND P0, PT, R5, R183, PT ;  /* 0x000000b70500720c */ /* 0x000fe20003f05070 */
[--C-:B------:R-:W-:Y:S01]  /*c210*/  IMAD.X R152, R152, 0x1, R180.reuse, P3 ;  /* 0x0000000198987824 */ /* 0x100fe200018e06b4 */
[----:B------:R-:W-:Y:S01]  /*c220*/  IADD3.X R20, R20, UR13, RZ, P5, !PT ;  /* 0x0000000d14147c10 */ /* 0x000fe2000affe4ff */
[----:B------:R-:W-:Y:S01]  /*c230*/  IMAD.X R22, R22, 0x1, R180, P4 ;  /* 0x0000000116167824 */ /* 0x000fe200020e06b4 */
[----:B------:R-:W-:Y:S02]  /*c240*/  IADD3.X R18, R18, UR13, RZ, P6, !PT ;  /* 0x0000000d12127c10 */ /* 0x000fe4000b7fe4ff */
[----:B------:R-:W-:-:S02]  /*c250*/  IADD3.X R16, R16, UR13, RZ, P1, !PT ;  /* 0x0000000d10107c10 */ /* 0x000fc40008ffe4ff */
[----:B------:R-:W-:Y:S02]  /*c260*/  IADD3.X R14, R14, UR13, RZ, P2, !PT ;  /* 0x0000000d0e0e7c10 */ /* 0x000fe400097fe4ff */
[----:B------:R-:W-:Y:S02]  /*c270*/  IADD3 R167, P3, R167, UR25, RZ ;  /* 0x00000019a7a77c10 */ /* 0x000fe4000ff7e0ff */
[----:B------:R-:W-:Y:S02]  /*c280*/  IADD3 R166, P4, R166, UR25, RZ ;  /* 0x00000019a6a67c10 */ /* 0x000fe4000ff9e0ff */
[----:B------:R-:W-:Y:S02]  /*c290*/  IADD3 R164, P5, R164, UR25, RZ ;  /* 0x00000019a4a47c10 */ /* 0x000fe4000ffbe0ff */
[----:B------:R-:W-:Y:S02]  /*c2a0*/  IADD3 R163, P6, R163, UR25, RZ ;  /* 0x00000019a3a37c10 */ /* 0x000fe4000ffde0ff */
[----:B------:R-:W-:-:S02]  /*c2b0*/  IADD3 R162, P1, R162, UR25, RZ ;  /* 0x00000019a2a27c10 */ /* 0x000fc4000ff3e0ff */
[----:B------:R-:W-:Y:S02]  /*c2c0*/  IADD3 R161, P2, R161, UR25, RZ ;  /* 0x00000019a1a17c10 */ /* 0x000fe4000ff5e0ff */
[----:B------:R-:W-:Y:S02]  /*c2d0*/  IADD3.X R12, R12, UR13, RZ, P3, !PT ;  /* 0x0000000d0c0c7c10 */ /* 0x000fe40009ffe4ff */
[----:B------:R-:W-:Y:S02]  /*c2e0*/  IADD3.X R11, R11, UR13, RZ, P4, !PT ;  /* 0x0000000d0b0b7c10 */ /* 0x000fe4000a7fe4ff */
[----:B------:R-:W-:Y:S02]  /*c2f0*/  IADD3.X R10, R10, UR13, RZ, P5, !PT ;  /* 0x0000000d0a0a7c10 */ /* 0x000fe4000affe4ff */
        /* <DEDUP_REMOVED lines=14> */
[----:B------:R-:W-:Y:S01]  /*c3e0*/  IADD3.X R13, R13, UR13, RZ, P2, !PT ;  /* 0x0000000d0d0d7c10 */ /* 0x000fe200097fe4ff */
[----:B------:R-:W-:Y:S02]  /*c3f0*/  WARPGROUP.DEPBAR.LE gsb0, 0x0 ;  /* 0x00008000000079c5 */ /* 0x000fe40000010000 */
[----:B0-----:R-:W-:Y:S05]  /*c400*/  @P0 BRA `(.L_x_1) ;  /* 0xffffff7800000947 */ /* 0x001fea000383ffff */
[----:B------:R-:W-:Y:S02]  /*c410*/  F2FP.BF16.F32.PACK_AB R7, R55, R119 ;  /* 0x000000773707723e */ /* 0x000fe400000010ff */
[----:B------:R-:W-:Y:S02]  /*c420*/  F2FP.BF16.F32.PACK_AB R119, R54, R118 ;  /* 0x000000763677723e */ /* 0x000fe400000010ff */
[----:B------:R-:W-:Y:S02]  /*c430*/  F2FP.BF16.F32.PACK_AB R118, R52, R116 ;  /* 0x000000743476723e */ /* 0x000fe400000010ff */
[----:B------:R-:W-:Y:S02]  /*c440*/  F2FP.BF16.F32.PACK_AB R116, R84, R148 ;  /* 0x000000945474723e */ /* 0x000fe400000010ff */
[----:B------:R-:W-:Y:S02]  /*c450*/  F2FP.BF16.F32.PACK_AB R6, R53, R117 ;  /* 0x000000753506723e */ /* 0x000fe400000010ff */
[----:B------:R-:W-:-:S02]  /*c460*/  F2FP.BF16.F32.PACK_AB R84, R81, R145 ;  /* 0x000000915154723e */ /* 0x000fc400000010ff */
        /* <DEDUP_REMOVED lines=57> */
[----:B------:R-:W-:-:S07]  /*c800*/  F2FP.BF16.F32.PACK_AB R12, R56, R120 ;  /* 0x00000078380c723e */ /* 0x000fce00000010ff */
.L_x_0:
[----:B------:R-:W0:Y:S01]  /*c810*/  S2R R152, SR_TID.X ;  /* 0x0000000000987919 */ /* 0x000e220000002100 */
[C---:B-----5:R-:W-:Y:S01]  /*c820*/  VIADD R10, R2.reuse, 0x3f ;  /* 0x0000003f020a7836 */ /* 0x060fe20000000000 */
[----:B------:R-:W-:Y:S01]  /*c830*/  ULDC.64 UR4, c[0x0][0x228] ;  /* 0x00008a0000047ab9 */ /* 0x000fe20000000a00 */
[----:B------:R-:W-:Y:S01]  /*c840*/  VIADD R24, R2, 0x1 ;  /* 0x0000000102187836 */ /* 0x000fe20000000000 */
[----:B------:R-:W1:Y:S01]  /*c850*/  LDC R57, c[0x0][0x244] ;  /* 0x00009100ff397b82 */ /* 0x000e620000000800 */
[----:B------:R-:W-:Y:S01]  /*c860*/  ULDC.64 UR8, c[0x0][0x220] ;  /* 0x0000880000087ab9 */ /* 0x000fe20000000a00 */
[----:B------:R-:W-:Y:S01]  /*c870*/  ISETP.GE.AND P2, PT, R10, UR5, PT ;  /* 0x000000050a007c0c */ /* 0x000fe2000bf46270 */
[----:B------:R-:W-:Y:S01]  /*c880*/  VIADD R10, R2, 0x3 ;  /* 0x00000003020a7836 */ /* 0x000fe20000000000 */
[----:B------:R-:W-:Y:S01]  /*c890*/  ISETP.GE.AND P3, PT, R24, UR5, PT ;  /* 0x0000000518007c0c */ /* 0x000fe2000bf66270 */
[----:B------:R-:W-:-:S03]  /*c8a0*/  ULDC UR6, c[0x0][0x248] ;  /* 0x0000920000067ab9 */ /* 0x000fc60000000800 */
[----:B------:R-:W-:Y:S01]  /*c8b0*/  BAR.SYNC.DEFER_BLOCKING 0x0 ;  /* 0x0000000000007b1d */ /* 0x000fe20000010000 */
[----:B------:R-:W-:Y:S02]  /*c8c0*/  ISETP.GE.AND P0, PT, R0, UR4, PT ;  /* 0x0000000400007c0c */ /* 0x000fe4000bf06270 */
[----:B------:R-:W-:Y:S02]  /*c8d0*/  ISETP.GE.AND P1, PT, R10, UR5, PT ;  /* 0x000000050a007c0c */ /* 0x000fe4000bf26270 */
[----:B------:R-:W-:Y:S01]  /*c8e0*/  ISETP.LT.AND P0, PT, R2, UR5, !P0 ;  /* 0x0000000502007c0c */ /* 0x000fe2000c701270 */
[----:B------:R-:W-:Y:S01]  /*c8f0*/  ULDC UR7, c[0x0][0x228] ;  /* 0x00008a0000077ab9 */ /* 0x000fe20000000800 */
[----:B-1----:R-:W-:Y:S02]  /*c900*/  IMAD R53, R0, R57, RZ ;  /* 0x0000003900357224 */ /* 0x002fe400078e02ff */
[C---:B0-----:R-:W-:Y:S01]  /*c910*/  IMAD.SHL.U32 R9, R152.reuse, 0x80, RZ ;  /* 0x0000008098097824 */ /* 0x041fe200078e00ff */
[C---:B------:R-:W-:Y:S01]  /*c920*/  LOP3.LUT R52, R152.reuse, 0xff, RZ, 0xc0, !PT ;  /* 0x000000ff98347812 */ /* 0x040fe200078ec0ff */
[C---:B------:R-:W-:Y:S01]  /*c930*/  IMAD.SHL.U32 R8, R152.reuse, 0x10, RZ ;  /* 0x0000001098087824 */ /* 0x040fe200078e00ff */
[----:B------:R-:W-:Y:S01]  /*c940*/  LEA R54, P4, R53, UR8, 0x1 ;  /* 0x0000000835367c11 */ /* 0x000fe2000f8808ff */
[----:B------:R-:W-:Y:S01]  /*c950*/  IMAD R57, R57, 0x100, R53 ;  /* 0x0000010039397824 */ /* 0x000fe200078e0235 */
[----:B------:R-:W-:Y:S01]  /*c960*/  LOP3.LUT R11, R9, 0x800, RZ, 0xc0, !PT ;  /* 0x00000800090b7812 */ /* 0x000fe200078ec0ff */
[----:B------:R-:W-:Y:S01]  /*c970*/  IMAD.SHL.U32 R9, R152, 0x8, RZ ;  /* 0x0000000898097824 */ /* 0x000fe200078e00ff */
[----:B------:R-:W-:-:S02]  /*c980*/  LOP3.LUT R8, R8, 0xf0, RZ, 0xc0, !PT ;  /* 0x000000f008087812 */ /* 0x000fc400078ec0ff */
[----:B------:R-:W-:Y:S02]  /*c990*/  LEA R52, R52, UR12, 0x4 ;  /* 0x0000000c34347c11 */ /* 0x000fe4000f8e20ff */
[----:B------:R-:W-:Y:S01]  /*c9a0*/  IADD3 R8, R11, UR12, R8 ;  /* 0x0000000c0b087c10 */ /* 0x000fe2000fffe008 */
[C---:B------:R-:W-:Y:S01]  /*c9b0*/  VIADD R11, R2.reuse, 0x2 ;  /* 0x00000002020b7836 */ /* 0x040fe20000000000 */
[----:B------:R-:W-:Y:S02]  /*c9c0*/  LOP3.LUT R9, R9, 0x700, RZ, 0xc0, !PT ;  /* 0x0000070009097812 */ /* 0x000fe400078ec0ff */
[----:B------:R-:W-:Y:S01]  /*c9d0*/  LEA.HI.X.SX32 R55, R53, UR9, 0x1, P4 ;  /* 0x0000000935377c11 */ /* 0x000fe2000a0f0eff */
[C---:B------:R-:W-:Y:S01]  /*c9e0*/  VIADD R53, R2.reuse, 0x4 ;  /* 0x0000000402357836 */ /* 0x040fe20000000000 */
[----:B------:R-:W-:Y:S01]  /*c9f0*/  ISETP.GE.AND P6, PT, R11, UR5, PT ;  /* 0x000000050b007c0c */ /* 0x000fe2000bfc6270 */
[----:B------:R-:W-:Y:S01]  /*ca00*/  IMAD.IADD R88, R9, 0x1, R8 ;  /* 0x0000000109587824 */ /* 0x000fe200078e0208 */
[----:B------:R-:W-:-:S02]  /*ca10*/  ISETP.GE.AND P4, PT, R2, UR5, PT ;  /* 0x0000000502007c0c */ /* 0x000fc4000bf86270 */
[----:B------:R-:W-:Y:S01]  /*ca20*/  LEA R56, P5, R57, UR8, 0x1 ;  /* 0x0000000839387c11 */ /* 0x000fe2000f8a08ff */
[----:B------:R-:W-:Y:S01]  /*ca30*/  ULDC UR8, c[0x0][0x228] ;  /* 0x00008a0000087ab9 */ /* 0x000fe20000000800 */
[----:B------:R-:W-:Y:S01]  /*ca40*/  STSM.16.M88.4 [R88], R12 ;  /* 0x0000000c58007844 */ /* 0x000fe20000000200 */
[----:B------:R-:W-:Y:S01]  /*ca50*/  BAR.SYNC.DEFER_BLOCKING 0x0 ;  /* 0x0000000000007b1d */ /* 0x000fe20000010000 */
[----:B------:R-:W-:Y:S02]  /*ca60*/  ISETP.LT.AND P4, PT, R3, UR4, !P4 ;  /* 0x0000000403007c0c */ /* 0x000fe4000e781270 */
[----:B------:R-:W-:Y:S02]  /*ca70*/  LEA.HI.X.SX32 R57, R57, UR9, 0x1, P5 ;  /* 0x0000000939397c11 */ /* 0x000fe4000a8f0eff */
[----:B------:R-:W-:Y:S01]  /*ca80*/  ISETP.LT.AND P5, PT, R0, UR4, !P3 ;  /* 0x0000000400007c0c */ /* 0x000fe2000dfa1270 */
[----:B------:R-:W-:Y:S01]  /*ca90*/  ULDC UR9, c[0x0][0x228] ;  /* 0x00008a0000097ab9 */ /* 0x000fe20000000800 */
[----:B------:R-:W-:Y:S01]  /*caa0*/  ISETP.LT.AND P3, PT, R3, UR4, !P3 ;  /* 0x0000000403007c0c */ /* 0x000fe2000df61270 */
[----:B------:R-:W-:Y:S01]  /*cab0*/  LDS.128 R72, [R52] ;  /* 0x0000000034487984 */ /* 0x000fe20000000c00 */
[----:B------:R-:W-:Y:S06]  /*cac0*/  BAR.SYNC.DEFER_BLOCKING 0x0 ;  /* 0x0000000000007b1d */ /* 0x000fec0000010000 */
[----:B------:R-:W-:Y:S02]  /*cad0*/  STSM.16.M88.4 [R88], R16 ;  /* 0x0000001058007844 */ /* 0x000fe40000000200 */
[----:B------:R-:W-:Y:S06]  /*cae0*/  BAR.SYNC.DEFER_BLOCKING 0x0 ;  /* 0x0000000000007b1d */ /* 0x000fec0000010000 */
[----:B------:R-:W0:Y:S02]  /*caf0*/  LDS.128 R68, [R52] ;  /* 0x0000000034447984 */ /* 0x000e240000000c00 */
[----:B------:R-:W-:Y:S06]  /*cb00*/  BAR.SYNC.DEFER_BLOCKING 0x0 ;  /* 0x0000000000007b1d */ /* 0x000fec0000010000 */
[----:B------:R-:W-:Y:S02]  /*cb10*/  STSM.16.M88.4 [R88], R20 ;  /* 0x0000001458007844 */ /* 0x000fe40000000200 */
[----:B------:R-:W-:Y:S06]  /*cb20*/  BAR.SYNC.DEFER_BLOCKING 0x0 ;  /* 0x0000000000007b1d */ /* 0x000fec0000010000 */
[----:B------:R-:W1:Y:S02]  /*cb30*/  LDS.128 R64, [R52] ;  /* 0x0000000034407984 */ /* 0x000e640000000c00 */
[----:B------:R-:W-:Y:S06]  /*cb40*/  BAR.SYNC.DEFER_BLOCKING 0x0 ;  /* 0x0000000000007b1d */ /* 0x000fec0000010000 */
[----:B------:R-:W-:Y:S02]  /*cb50*/  STSM.16.M88.4 [R88], R36 ;  /* 0x0000002458007844 */ /* 0x000fe40000000200 */
[----:B------:R-:W-:Y:S06]  /*cb60*/  BAR.SYNC.DEFER_BLOCKING 0x0 ;  /* 0x0000000000007b1d */ /* 0x000fec0000010000 */
[----:B------:R-:W2:Y:S02]  /*cb70*/  LDS.128 R60, [R52] ;  /* 0x00000000343c7984 */ /* 0x000ea40000000c00 */
[----:B------:R-:W-:Y:S06]  /*cb80*/  BAR.SYNC.DEFER_BLOCKING 0x0 ;  /* 0x0000000000007b1d */ /* 0x000fec0000010000 */
[----:B------:R-:W-:Y:S02]  /*cb90*/  STSM.16.M88.4 [R88], R96 ;  /* 0x0000006058007844 */ /* 0x000fe40000000200 */
[----:B------:R-:W-:Y:S06]  /*cba0*/  BAR.SYNC.DEFER_BLOCKING 0x0 ;  /* 0x0000000000007b1d */ /* 0x000fec0000010000 */
[----:B------:R-:W3:Y:S02]  /*cbb0*/  LDS.128 R16, [R52] ;  /* 0x0000000034107984 */ /* 0x000ee40000000c00 */
[----:B------:R-:W-:Y:S06]  /*cbc0*/  BAR.SYNC.DEFER_BLOCKING 0x0 ;  /* 0x0000000000007b1d */ /* 0x000fec0000010000 */
[----:B------:R-:W-:Y:S02]  /*cbd0*/  STSM.16.M88.4 [R88], R100 ;  /* 0x0000006458007844 */ /* 0x000fe40000000200 */
[----:B------:R-:W-:Y:S06]  /*cbe0*/  BAR.SYNC.DEFER_BLOCKING 0x0 ;  /* 0x0000000000007b1d */ /* 0x000fec0000010000 */
[----:B------:R-:W4:Y:S02]  /*cbf0*/  LDS.128 R12, [R52] ;  /* 0x00000000340c7984 */ /* 0x000f240000000c00 */
        /* <DEDUP_REMOVED lines=11> */
[----:B------:R-:W-:Y:S02]  /*ccb0*/  LDS.128 R24, [R52] ;  /* 0x0000000034187984 */ /* 0x000fe40000000c00 */
[----:B------:R-:W-:Y:S06]  /*ccc0*/  BAR.SYNC.DEFER_BLOCKING 0x0 ;  /* 0x0000000000007b1d */ /* 0x000fec0000010000 */
[----:B------:R0:W-:Y:S02]  /*ccd0*/  STSM.16.M88.4 [R88], R76 ;  /* 0x0000004c58007844 */ /* 0x0001e40000000200 */
[----:B------:R-:W-:Y:S01]  /*cce0*/  BAR.SYNC.DEFER_BLOCKING 0x0 ;  /* 0x0000000000007b1d */ /* 0x000fe20000010000 */
[----:B0-----:R-:W-:Y:S01]  /*ccf0*/  IMAD R77, R2, UR6, RZ ;  /* 0x00000006024d7c24 */ /* 0x001fe2000f8e02ff */
[----:B------:R-:W-:-:S03]  /*cd00*/  PRMT R78, R68, 0x7632, R78 ;  /* 0x00007632444e7816 */ /* 0x000fc6000000004e */
[----:B------:R-:W-:-:S04]  /*cd10*/  IMAD.WIDE R58, R77, 0x2, R54 ;  /* 0x000000024d3a7825 */ /* 0x000fc800078e0236 */
[C---:B------:R-:W-:Y:S01]  /*cd20*/  VIADD R79, R77.reuse, UR6 ;  /* 0x000000064d4f7c36 */ /* 0x040fe20008000000 */
[----:B------:R-:W0:Y:S01]  /*cd30*/  LDS.128 R28, [R52] ;  /* 0x00000000341c7984 */ /* 0x000e220000000c00 */
[----:B------:R-:W-:Y:S06]  /*cd40*/  BAR.SYNC.DEFER_BLOCKING 0x0 ;  /* 0x0000000000007b1d */ /* 0x000fec0000010000 */
[----:B------:R-:W-:Y:S02]  /*cd50*/  STSM.16.M88.4 [R88], R44 ;  /* 0x0000002c58007844 */ /* 0x000fe40000000200 */
[----:B------:R-:W-:Y:S06]  /*cd60*/  BAR.SYNC.DEFER_BLOCKING 0x0 ;  /* 0x0000000000007b1d */ /* 0x000fec0000010000 */
[----:B------:R-:W0:Y:S02]  /*cd70*/  LDS.128 R32, [R52] ;  /* 0x0000000034207984 */ /* 0x000e240000000c00 */
        /* <DEDUP_REMOVED lines=15> */
[----:B------:R-:W-:Y:S02]  /*ce70*/  LDS.128 R48, [R52] ;  /* 0x0000000034307984 */ /* 0x000fe40000000c00 */
[----:B------:R-:W-:Y:S06]  /*ce80*/  BAR.SYNC.DEFER_BLOCKING 0x0 ;  /* 0x0000000000007b1d */ /* 0x000fec0000010000 */
[----:B------:R1:W-:Y:S02]  /*ce90*/  STSM.16.M88.4 [R88], R4 ;  /* 0x0000000458007844 */ /* 0x0003e40000000200 */
[----:B------:R-:W-:Y:S01]  /*cea0*/  BAR.SYNC.DEFER_BLOCKING 0x0 ;  /* 0x0000000000007b1d */ /* 0x000fe20000010000 */
[----:B-1----:R-:W-:-:S04]  /*ceb0*/  IMAD.WIDE R4, R77, 0x2, R56 ;  /* 0x000000024d047825 */ /* 0x002fc800078e0238 */
[----:B------:R-:W-:-:S04]  /*cec0*/  IMAD.WIDE R6, R79, 0x2, R54 ;  /* 0x000000024f067825 */ /* 0x000fc800078e0236 */
[C---:B------:R-:W-:Y:S01]  /*ced0*/  IMAD.WIDE R76, R79.reuse, 0x2, R56 ;  /* 0x000000024f4c7825 */ /* 0x040fe200078e0238 */
[----:B------:R1:W-:Y:S03]  /*cee0*/  @P0 STG.E.U16 desc[UR14][R58.64], R72 ;  /* 0x000000483a000986 */ /* 0x0003e6000c10150e */
[----:B------:R-:W-:Y:S01]  /*cef0*/  VIADD R79, R79, UR6 ;  /* 0x000000064f4f7c36 */ /* 0x000fe20008000000 */
[----:B------:R-:W-:Y:S01]  /*cf00*/  ISETP.GE.AND P0, PT, R53, UR5, PT ;  /* 0x0000000535007c0c */ /* 0x000fe2000bf06270 */
[----:B------:R-:W-:Y:S02]  /*cf10*/  VIADD R53, R2, 0x6 ;  /* 0x0000000602357836 */ /* 0x000fe40000000000 */
[----:B------:R-:W-:Y:S01]  /*cf20*/  VIADD R81, R79, UR6 ;  /* 0x000000064f517c36 */ /* 0x000fe20008000000 */
[----:B-1----:R-:W-:Y:S01]  /*cf30*/  PRMT R59, R72, 0x7632, R59 ;  /* 0x00007632483b7816 */ /* 0x002fe2000000003b */
[----:B------:R-:W-:-:S04]  /*cf40*/  VIADD R72, R2, 0x5 ;  /* 0x0000000502487836 */ /* 0x000fc80000000000 */
[----:B------:R1:W-:Y:S01]  /*cf50*/  @P4 STG.E.U16 desc[UR14][R4.64], R59 ;  /* 0x0000003b04004986 */ /* 0x0003e2000c10150e */
[C---:B------:R-:W-:Y:S02]  /*cf60*/  ISETP.LT.AND P4, PT, R0.reuse, UR4, !P6 ;  /* 0x0000000400007c0c */ /* 0x040fe4000f781270 */
[C---:B------:R-:W-:Y:S01]  /*cf70*/  ISETP.LT.AND P6, PT, R3.reuse, UR4, !P6 ;  /* 0x0000000403007c0c */ /* 0x040fe2000f7c1270 */
[----:B------:R2:W-:Y:S01]  /*cf80*/  @P5 STG.E.U16 desc[UR14][R6.64], R68 ;  /* 0x0000004406005986 */ /* 0x0005e2000c10150e */
[----:B------:R-:W-:Y:S02]  /*cf90*/  ISETP.LT.AND P5, PT, R0, UR4, !P1 ;  /* 0x0000000400007c0c */ /* 0x000fe4000cfa1270 */
[----:B------:R-:W-:Y:S01]  /*cfa0*/  ISETP.LT.AND P1, PT, R3, UR4, !P1 ;  /* 0x0000000403007c0c */ /* 0x000fe2000cf21270 */
[----:B------:R3:W-:Y:S01]  /*cfb0*/  @P3 STG.E.U16 desc[UR14][R76.64], R78 ;  /* 0x0000004e4c003986 */ /* 0x0007e2000c10150e */
[----:B------:R-:W-:Y:S01]  /*cfc0*/  ISETP.GE.AND P3, PT, R72, UR5, PT ;  /* 0x0000000548007c0c */ /* 0x000fe2000bf66270 */
[----:B-1----:R-:W-:-:S04]  /*cfd0*/  IMAD.WIDE R58, R79, 0x2, R54 ;  /* 0x000000024f3a7825 */ /* 0x002fc800078e0236 */
[----:B------:R-:W-:Y:S01]  /*cfe0*/  IMAD.WIDE R4, R79, 0x2, R56 ;  /* 0x000000024f047825 */ /* 0x000fe200078e0238 */
[----:B------:R-:W-:Y:S01]  /*cff0*/  PRMT R79, R73, 0x7632, R79 ;  /* 0x00007632494f7816 */ /* 0x000fe2000000004f */
[----:B------:R1:W-:Y:S01]  /*d000*/  @P4 STG.E.U16 desc[UR14][R58.64], R73 ;  /* 0x000000493a004986 */ /* 0x0003e2000c10150e */
[----:B------:R-:W-:Y:S01]  /*d010*/  ISETP.GE.AND P4, PT, R53, UR5, PT ;  /* 0x0000000535007c0c */ /* 0x000fe2000bf86270 */
[C---:B--2---:R-:W-:Y:S01]  /*d020*/  IMAD.WIDE R6, R81.reuse, 0x2, R54 ;  /* 0x0000000251067825 */ /* 0x044fe200078e0236 */
[----:B---3--:R-:W-:Y:S01]  /*d030*/  PRMT R76, R74, 0x7632, R76 ;  /* 0x000076324a4c7816 */ /* 0x008fe2000000004c */
[----:B------:R-:W-:Y:S01]  /*d040*/  @P6 STG.E.U16 desc[UR14][R4.64], R79 ;  /* 0x0000004f04006986 */ /* 0x000fe2000c10150e */
[----:B------:R-:W-:Y:S01]  /*d050*/  ISETP.LT.AND P6, PT, R0, UR4, !P0 ;  /* 0x0000000400007c0c */ /* 0x000fe2000c7c1270 */
[----:B------:R-:W-:Y:S01]  /*d060*/  VIADD R77, R81, UR6 ;  /* 0x00000006514d7c36 */ /* 0x000fe20008000000 */
[----:B------:R-:W-:Y:S01]  /*d070*/  ISETP.LT.AND P0, PT, R3, UR4, !P0 ;  /* 0x0000000403007c0c */ /* 0x000fe2000c701270 */
[----:B------:R2:W-:Y:S01]  /*d080*/  @P5 STG.E.U16 desc[UR14][R6.64], R69 ;  /* 0x0000004506005986 */ /* 0x0005e2000c10150e */
[----:B------:R-:W-:-:S02]  /*d090*/  VIADD R68, R2, 0x7 ;  /* 0x0000000702447836 */ /* 0x000fc40000000000 */
[----:B------:R-:W-:Y:S02]  /*d0a0*/  VIADD R53, R2, 0x8 ;  /* 0x0000000802357836 */ /* 0x000fe40000000000 */
[----:B-1----:R-:W-:Y:S01]  /*d0b0*/  IMAD.WIDE R58, R81, 0x2, R56 ;  /* 0x00000002513a7825 */ /* 0x002fe200078e0238 */
[----:B------:R-:W-:-:S03]  /*d0c0*/  ISETP.GE.AND P5, PT, R68, UR5, PT ;  /* 0x0000000544007c0c */ /* 0x000fc6000bfa6270 */
[----:B------:R-:W-:Y:S01]  /*d0d0*/  IMAD.WIDE R72, R77, 0x2, R54 ;  /* 0x000000024d487825 */ /* 0x000fe200078e0236 */
[----:B--2---:R-:W-:-:S03]  /*d0e0*/  PRMT R7, R69, 0x7632, R7 ;  /* 0x0000763245077816 */ /* 0x004fc60000000007 */
[C-C-:B------:R-:W-:Y:S02]  /*d0f0*/  IMAD.WIDE R4, R77.reuse, 0x2, R56.reuse ;  /* 0x000000024d047825 */ /* 0x140fe400078e0238 */
[----:B------:R1:W-:Y:S02]  /*d100*/  @P1 STG.E.U16 desc[UR14][R58.64], R7 ;  /* 0x000000073a001986 */ /* 0x0003e4000c10150e */
[----:B------:R-:W-:Y:S01]  /*d110*/  VIADD R77, R77, UR6 ;  /* 0x000000064d4d7c36 */ /* 0x000fe20008000000 */
[----:B------:R-:W-:Y:S01]  /*d120*/  ISETP.GE.AND P1, PT, R53, UR5, PT ;  /* 0x0000000535007c0c */ /* 0x000fe2000bf26270 */
[----:B------:R-:W-:Y:S01]  /*d130*/  VIADD R53, R2, 0x9 ;  /* 0x0000000902357836 */ /* 0x000fe20000000000 */
[----:B------:R2:W-:Y:S01]  /*d140*/  @P6 STG.E.U16 desc[UR14][R72.64], R74 ;  /* 0x0000004a48006986 */ /* 0x0005e2000c10150e */
[C---:B------:R-:W-:Y:S01]  /*d150*/  ISETP.LT.AND P6, PT, R0.reuse, UR4, !P4 ;  /* 0x0000000400007c0c */ /* 0x040fe2000e7c1270 */
[----:B------:R-:W-:Y:S01]  /*d160*/  VIADD R79, R77, UR6 ;  /* 0x000000064d4f7c36 */ /* 0x000fe20008000000 */
[----:B------:R-:W-:Y:S01]  /*d170*/  ISETP.LT.AND P4, PT, R3, UR4, !P4 ;  /* 0x0000000403007c0c */ /* 0x000fe2000e781270 */
[----:B------:R3:W-:Y:S01]  /*d180*/  @P0 STG.E.U16 desc[UR14][R4.64], R76 ;  /* 0x0000004c04000986 */ /* 0x0007e2000c10150e */
[----:B------:R-:W-:Y:S01]  /*d190*/  ISETP.LT.AND P0, PT, R0, UR4, !P3 ;  /* 0x0000000400007c0c */ /* 0x000fe2000df01270 */
[----:B------:R-:W-:Y:S01]  /*d1a0*/  IMAD.WIDE R68, R79, 0x2, R56 ;  /* 0x000000024f447825 */ /* 0x000fe200078e0238 */
[----:B------:R-:W-:-:S03]  /*d1b0*/  ISETP.LT.AND P3, PT, R3, UR4, !P3 ;  /* 0x0000000403007c0c */ /* 0x000fc6000df61270 */
[----:B-1----:R-:W-:Y:S01]  /*d1c0*/  IMAD.WIDE R6, R77, 0x2, R54 ;  /* 0x000000024d067825 */ /* 0x002fe200078e0236 */
[----:B--2---:R-:W-:-:S03]  /*d1d0*/  PRMT R74, R70, 0x7632, R74 ;  /* 0x00007632464a7816 */ /* 0x004fc6000000004a */
[----:B------:R-:W-:Y:S01]  /*d1e0*/  IMAD.WIDE R58, R77, 0x2, R56 ;  /* 0x000000024d3a7825 */ /* 0x000fe200078e0238 */
[----:B------:R-:W-:-:S03]  /*d1f0*/  PRMT R77, R75, 0x7632, R77 ;  /* 0x000076324b4d7816 */ /* 0x000fc6000000004d */
[--C-:B---3--:R-:W-:Y:S01]  /*d200*/  IMAD.WIDE R4, R79, 0x2, R54.reuse ;  /* 0x000000024f047825 */ /* 0x108fe200078e0236 */
[----:B------:R1:W-:Y:S01]  /*d210*/  @P0 STG.E.U16 desc[UR14][R6.64], R70 ;  /* 0x0000004606000986 */ /* 0x0003e2000c10150e */
[----:B------:R-:W-:Y:S02]  /*d220*/  ISETP.GE.AND P0, PT, R53, UR5, PT ;  /* 0x0000000535007c0c */ /* 0x000fe4000bf06270 */
[----:B------:R-:W-:Y:S01]  /*d230*/  VIADD R79, R79, UR6 ;  /* 0x000000064f4f7c36 */ /* 0x000fe20008000000 */
[----:B------:R2:W-:Y:S01]  /*d240*/  @P3 STG.E.U16 desc[UR14][R58.64], R74 ;  /* 0x0000004a3a003986 */ /* 0x0005e2000c10150e */
[----:B------:R-:W-:Y:S01]  /*d250*/  ISETP.LT.AND P3, PT, R0, UR4, !P5 ;  /* 0x0000000400007c0c */ /* 0x000fe2000ef61270 */
[----:B------:R-:W-:Y:S01]  /*d260*/  VIADD R72, R2, 0xa ;  /* 0x0000000a02487836 */ /* 0x000fe20000000000 */
[----:B------:R-:W-:Y:S01]  /*d270*/  ISETP.LT.AND P5, PT, R3, UR4, !P5 ;  /* 0x0000000403007c0c */ /* 0x000fe2000efa1270 */
[----:B------:R3:W-:Y:S01]  /*d280*/  @P6 STG.E.U16 desc[UR14][R4.64], R75 ;  /* 0x0000004b04006986 */ /* 0x0007e2000c10150e */
[----:B------:R-:W-:Y:S01]  /*d290*/  ISETP.LT.AND P6, PT, R0, UR4, !P1 ;  /* 0x0000000400007c0c */ /* 0x000fe2000cfc1270 */
[----:B------:R-:W-:Y:S01]  /*d2a0*/  VIADD R73, R79, UR6 ;  /* 0x000000064f497c36 */ /* 0x000fe20008000000 */
[----:B------:R-:W-:Y:S01]  /*d2b0*/  ISETP.LT.AND P1, PT, R3, UR4, !P1 ;  /* 0x0000000403007c0c */ /* 0x000fe2000cf21270 */
[----:B------:R4:W-:Y:S01]  /*d2c0*/  @P4 STG.E.U16 desc[UR14][R68.64], R77 ;  /* 0x0000004d44004986 */ /* 0x0009e2000c10150e */
[----:B-1----:R-:W-:Y:S01]  /*d2d0*/  IMAD.WIDE R6, R79, 0x2, R54 ;  /* 0x000000024f067825 */ /* 0x002fe200078e0236 */
[----:B------:R-:W-:-:S03]  /*d2e0*/  ISETP.GE.AND P4, PT, R72, UR5, PT ;  /* 0x0000000548007c0c */ /* 0x000fc6000bf86270 */
[----:B--2---:R-:W-:Y:S01]  /*d2f0*/  IMAD.WIDE R58, R73, 0x2, R54 ;  /* 0x00000002493a7825 */ /* 0x004fe200078e0236 */
[----:B------:R-:W-:Y:S03]  /*d300*/  @P3 STG.E.U16 desc[UR14][R6.64], R71 ;  /* 0x0000004706003986 */ /* 0x000fe6000c10150e */
[----:B---3--:R-:W-:Y:S01]  /*d310*/  IMAD.WIDE R4, R79, 0x2, R56 ;  /* 0x000000024f047825 */ /* 0x008fe200078e0238 */
[----:B----4-:R-:W-:-:S03]  /*d320*/  PRMT R69, R71, 0x7632, R69 ;  /* 0x0000763247457816 */ /* 0x010fc60000000045 */
[----:B------:R-:W-:Y:S02]  /*d330*/  VIADD R53, R2, 0xb ;  /* 0x0000000b02357836 */ /* 0x000fe40000000000 */
[----:B------:R1:W-:Y:S01]  /*d340*/  @P5 STG.E.U16 desc[UR14][R4.64], R69 ;  /* 0x0000004504005986 */ /* 0x0003e2000c10150e */
[C---:B------:R-:W-:Y:S02]  /*d350*/  ISETP.LT.AND P5, PT, R0.reuse, UR4, !P0 ;  /* 0x0000000400007c0c */ /* 0x040fe4000c7a1270 */
[----:B------:R-:W-:Y:S01]  /*d360*/  ISETP.LT.AND P0, PT, R3, UR4, !P0 ;  /* 0x0000000403007c0c */ /* 0x000fe2000c701270 */
[----:B------:R2:W-:Y:S01]  /*d370*/  @P6 STG.E.U16 desc[UR14][R58.64], R64 ;  /* 0x000000403a006986 */ /* 0x0005e2000c10150e */
[----:B------:R-:W-:Y:S02]  /*d380*/  ISETP.LT.AND P6, PT, R0, UR4, !P4 ;  /* 0x0000000400007c0c */ /* 0x000fe4000e7c1270 */
[----:B------:R-:W-:Y:S01]  /*d390*/  ISETP.GE.AND P3, PT, R53, UR5, PT ;  /* 0x0000000535007c0c */ /* 0x000fe2000bf66270 */
[----:B------:R-:W-:Y:S01]  /*d3a0*/  VIADD R53, R2, 0xc ;  /* 0x0000000c02357836 */ /* 0x000fe20000000000 */
[----:B------:R-:W-:Y:S01]  /*d3b0*/  ISETP.LT.AND P4, PT, R3, UR4, !P4 ;  /* 0x0000000403007c0c */ /* 0x000fe2000e781270 */
[----:B-1----:R-:W-:Y:S01]  /*d3c0*/  IMAD.WIDE R68, R73, 0x2, R56 ;  /* 0x0000000249447825 */ /* 0x002fe200078e0238 */
[----:B------:R-:W-:-:S03]  /*d3d0*/  PRMT R5, R64, 0x7632, R5 ;  /* 0x0000763240057816 */ /* 0x000fc60000000005 */
[----:B------:R-:W-:Y:S01]  /*d3e0*/  VIADD R73, R73, UR6 ;  /* 0x0000000649497c36 */ /* 0x000fe20008000000 */
[----:B--2---:R-:W-:Y:S01]  /*d3f0*/  PRMT R64, R60, 0x7632, R64 ;  /* 0x000076323c407816 */ /* 0x004fe20000000040 */
[----:B------:R1:W-:Y:S01]  /*d400*/  @P1 STG.E.U16 desc[UR14][R68.64], R5 ;  /* 0x0000000544001986 */ /* 0x0003e2000c10150e */
[----:B------:R-:W-:Y:S01]  /*d410*/  ISETP.GE.AND P1, PT, R53, UR5, PT ;  /* 0x0000000535007c0c */ /* 0x000fe2000bf26270 */
[C---:B------:R-:W-:Y:S02]  /*d420*/  VIADD R71, R73.reuse, UR6 ;  /* 0x0000000649477c36 */ /* 0x040fe40008000000 */
[----:B------:R-:W-:-:S04]  /*d430*/  IMAD.WIDE R6, R73, 0x2, R56 ;  /* 0x0000000249067825 */ /* 0x000fc800078e0238 */
[----:B------:R-:W-:-:S04]  /*d440*/  IMAD.WIDE R58, R71, 0x2, R54 ;  /* 0x00000002473a7825 */ /* 0x000fc800078e0236 */
[----:B-1----:R-:W-:-:S04]  /*d450*/  IMAD.WIDE R4, R73, 0x2, R54 ;  /* 0x0000000249047825 */ /* 0x002fc800078e0236 */
[C---:B------:R-:W-:Y:S01]  /*d460*/  VIADD R73, R71.reuse, UR6 ;  /* 0x0000000647497c36 */ /* 0x040fe20008000000 */
[----:B------:R1:W-:Y:S01]  /*d470*/  @P5 STG.E.U16 desc[UR14][R4.64], R60 ;  /* 0x0000003c04005986 */ /* 0x0003e2000c10150e */
[----:B------:R-:W-:-:S03]  /*d480*/  IMAD.WIDE R68, R71, 0x2, R56 ;  /* 0x0000000247447825 */ /* 0x000fc600078e0238 */
[----:B------:R2:W-:Y:S01]  /*d490*/  @P0 STG.E.U16 desc[UR14][R6.64], R64 ;  /* 0x0000004006000986 */ /* 0x0005e2000c10150e */
[C---:B------:R-:W-:Y:S01]  /*d4a0*/  ISETP.LT.AND P0, PT, R0.reuse, UR4, !P1 ;  /* 0x0000000400007c0c */ /* 0x040fe2000cf01270 */
[----:B------:R-:W-:Y:S01]  /*d4b0*/  IMAD.WIDE R70, R73, 0x2, R56 ;  /* 0x0000000249467825 */ /* 0x000fe200078e0238 */
[C---:B------:R-:W-:Y:S01]  /*d4c0*/  ISETP.LT.AND P1, PT, R3.reuse, UR4, !P1 ;  /* 0x0000000403007c0c */ /* 0x040fe2000cf21270 */
[----:B------:R3:W-:Y:S01]  /*d4d0*/  @P6 STG.E.U16 desc[UR14][R58.64], R65 ;  /* 0x000000413a006986 */ /* 0x0007e2000c10150e */
[----:B------:R-:W-:Y:S01]  /*d4e0*/  ISETP.LT.AND P6, PT, R0, UR4, !P3 ;  /* 0x0000000400007c0c */ /* 0x000fe2000dfc1270 */
[----:B------:R-:W-:Y:S01]  /*d4f0*/  VIADD R53, R2, 0xd ;  /* 0x0000000d02357836 */ /* 0x000fe20000000000 */
[----:B------:R-:W-:Y:S01]  /*d500*/  ISETP.LT.AND P3, PT, R3, UR4, !P3 ;  /* 0x0000000403007c0c */ /* 0x000fe2000df61270 */
[----:B-1----:R-:W-:-:S03]  /*d510*/  IMAD.WIDE R4, R73, 0x2, R54 ;  /* 0x0000000249047825 */ /* 0x002fc600078e0236 */
[----:B------:R-:W-:Y:S01]  /*d520*/  ISETP.GE.AND P5, PT, R53, UR5, PT ;  /* 0x0000000535007c0c */ /* 0x000fe2000bfa6270 */
[----:B------:R-:W-:Y:S01]  /*d530*/  VIADD R73, R73, UR6 ;  /* 0x0000000649497c36 */ /* 0x000fe20008000000 */
[----:B--2---:R-:W-:Y:S01]  /*d540*/  PRMT R7, R65, 0x7632, R7 ;  /* 0x0000763241077816 */ /* 0x004fe20000000007 */
[C---:B------:R-:W-:Y:S01]  /*d550*/  VIADD R53, R2.reuse, 0xe ;  /* 0x0000000e02357836 */ /* 0x040fe20000000000 */
[----:B---3--:R-:W-:Y:S01]  /*d560*/  PRMT R59, R61, 0x7632, R59 ;  /* 0x000076323d3b7816 */ /* 0x008fe2000000003b */
[----:B------:R-:W-:Y:S02]  /*d570*/  VIADD R65, R73, UR6 ;  /* 0x0000000649417c36 */ /* 0x000fe40008000000 */
[----:B------:R1:W-:Y:S01]  /*d580*/  @P4 STG.E.U16 desc[UR14][R68.64], R7 ;  /* 0x0000000744004986 */ /* 0x0003e2000c10150e */
[----:B------:R-:W-:Y:S01]  /*d590*/  ISETP.GE.AND P4, PT, R53, UR5, PT ;  /* 0x0000000535007c0c */ /* 0x000fe2000bf86270 */
[----:B------:R-:W-:Y:S02]  /*d5a0*/  VIADD R53, R2, 0xf ;  /* 0x0000000f02357836 */ /* 0x000fe40000000000 */
[----:B------:R2:W-:Y:S01]  /*d5b0*/  @P6 STG.E.U16 desc[UR14][R4.64], R61 ;  /* 0x0000003d04006986 */ /* 0x0005e2000c10150e */
[----:B------:R-:W-:Y:S01]  /*d5c0*/  ISETP.LT.AND P6, PT, R0, UR4, !P5 ;  /* 0x0000000400007c0c */ /* 0x000fe2000efc1270 */
[C---:B------:R-:W-:Y:S01]  /*d5d0*/  VIADD R64, R2.reuse, 0x11 ;  /* 0x0000001102407836 */ /* 0x040fe20000000000 */
[----:B------:R-:W-:Y:S01]  /*d5e0*/  ISETP.LT.AND P5, PT, R3, UR4, !P5 ;  /* 0x0000000403007c0c */ /* 0x000fe2000efa1270 */
[----:B------:R3:W-:Y:S01]  /*d5f0*/  @P3 STG.E.U16 desc[UR14][R70.64], R59 ;  /* 0x0000003b46003986 */ /* 0x0007e2000c10150e */
[----:B------:R-:W-:Y:S01]  /*d600*/  ISETP.GE.AND P3, PT, R53, UR5, PT ;  /* 0x0000000535007c0c */ /* 0x000fe2000bf66270 */
[----:B------:R-:W-:-:S02]  /*d610*/  VIADD R53, R2, 0x10 ;  /* 0x0000001002357836 */ /* 0x000fc40000000000 */
[----:B-1----:R-:W-:Y:S01]  /*d620*/  IMAD.WIDE R6, R73, 0x2, R54 ;  /* 0x0000000249067825 */ /* 0x002fe200078e0236 */
[----:B------:R-:W-:-:S03]  /*d630*/  PRMT R68, R62, 0x7632, R68 ;  /* 0x000076323e447816 */ /* 0x000fc60000000044 */
[----:B--2---:R-:W-:Y:S01]  /*d640*/  IMAD.WIDE R4, R73, 0x2, R56 ;  /* 0x0000000249047825 */ /* 0x004fe200078e0238 */
[----:B------:R1:W-:Y:S01]  /*d650*/  @P0 STG.E.U16 desc[UR14][R6.64], R66 ;  /* 0x0000004206000986 */ /* 0x0003e2000c10150e */
[----:B------:R-:W-:Y:S02]  /*d660*/  ISETP.GE.AND P0, PT, R53, UR5, PT ;  /* 0x0000000535007c0c */ /* 0x000fe4000bf06270 */
[----:B---3--:R-:W-:-:S04]  /*d670*/  IMAD.WIDE R58, R65, 0x2, R54 ;  /* 0x00000002413a7825 */ /* 0x008fc800078e0236 */
[----:B------:R-:W-:-:S04]  /*d680*/  IMAD.WIDE R60, R65, 0x2, R56 ;  /* 0x00000002413c7825 */ /* 0x000fc800078e0238 */
[----:B------:R-:W-:Y:S01]  /*d690*/  VIADD R65, R65, UR6 ;  /* 0x0000000641417c36 */ /* 0x000fe20008000000 */
[----:B-1----:R-:W-:Y:S01]  /*d6a0*/  PRMT R7, R66, 0x7632, R7 ;  /* 0x0000763242077816 */ /* 0x002fe20000000007 */
[----:B------:R-:W-:-:S04]  /*d6b0*/  VIADD R53, R2, 0x12 ;  /* 0x0000001202357836 */ /* 0x000fc80000000000 */
[----:B------:R1:W-:Y:S01]  /*d6c0*/  @P1 STG.E.U16 desc[UR14][R4.64], R7 ;  /* 0x0000000704001986 */ /* 0x0003e2000c10150e */
[----:B------:R-:W-:Y:S02]  /*d6d0*/  ISETP.LT.AND P1, PT, R0, UR4, !P4 ;  /* 0x0000000400007c0c */ /* 0x000fe4000e721270 */
[----:B------:R-:W-:Y:S01]  /*d6e0*/  ISETP.LT.AND P4, PT, R3, UR4, !P4 ;  /* 0x0000000403007c0c */ /* 0x000fe2000e781270 */
[----:B------:R2:W-:Y:S01]  /*d6f0*/  @P6 STG.E.U16 desc[UR14][R58.64], R62 ;  /* 0x0000003e3a006986 */ /* 0x0005e2000c10150e */
[----:B------:R-:W-:-:S03]  /*d700*/  ISETP.GE.AND P6, PT, R64, UR5, PT ;  /* 0x0000000540007c0c */ /* 0x000fc6000bfc6270 */
[----:B------:R3:W-:Y:S01]  /*d710*/  @P5 STG.E.U16 desc[UR14][R60.64], R68 ;  /* 0x000000443c005986 */ /* 0x0007e2000c10150e */
[----:B------:R-:W-:Y:S02]  /*d720*/  ISETP.LT.AND P5, PT, R0, UR4, !P3 ;  /* 0x0000000400007c0c */ /* 0x000fe4000dfa1270 */
[----:B------:R-:W-:Y:S01]  /*d730*/  ISETP.LT.AND P3, PT, R3, UR4, !P3 ;  /* 0x0000000403007c0c */ /* 0x000fe2000df61270 */
[----:B-1----:R-:W-:Y:S01]  /*d740*/  IMAD.WIDE R6, R65, 0x2, R54 ;  /* 0x0000000241067825 */ /* 0x002fe200078e0236 */
[----:B--2---:R-:W-:-:S03]  /*d750*/  PRMT R59, R67, 0x7632, R59 ;  /* 0x00007632433b7816 */ /* 0x004fc6000000003b */
[--C-:B------:R-:W-:Y:S01]  /*d760*/  IMAD.WIDE R4, R65, 0x2, R56.reuse ;  /* 0x0000000241047825 */ /* 0x100fe200078e0238 */
[----:B------:R-:W-:Y:S01]  /*d770*/  @P1 STG.E.U16 desc[UR14][R6.64], R67 ;  /* 0x0000004306001986 */ /* 0x000fe2000c10150e */
[----:B------:R-:W-:Y:S02]  /*d780*/  ISETP.GE.AND P1, PT, R53, UR5, PT ;  /* 0x0000000535007c0c */ /* 0x000fe4000bf26270 */
[----:B------:R-:W-:Y:S01]  /*d790*/  VIADD R65, R65, UR6 ;  /* 0x0000000641417c36 */ /* 0x000fe20008000000 */
[----:B------:R1:W-:Y:S01]  /*d7a0*/  @P4 STG.E.U16 desc[UR14][R4.64], R59 ;  /* 0x0000003b04004986 */ /* 0x0003e2000c10150e */
[----:B------:R-:W-:Y:S01]  /*d7b0*/  ISETP.LT.AND P4, PT, R0, UR4, !P0 ;  /* 0x0000000400007c0c */ /* 0x000fe2000c781270 */
[----:B------:R-:W-:Y:S01]  /*d7c0*/  VIADD R53, R2, 0x13 ;  /* 0x0000001302357836 */ /* 0x000fe20000000000 */
[----:B------:R-:W-:Y:S01]  /*d7d0*/  ISETP.LT.AND P0, PT, R3, UR4, !P0 ;  /* 0x0000000403007c0c */ /* 0x000fe2000c701270 */
[----:B---3--:R-:W-:-:S04]  /*d7e0*/  IMAD.WIDE R60, R65, 0x2, R56 ;  /* 0x00000002413c7825 */ /* 0x008fc800078e0238 */
[----:B------:R-:W-:Y:S02]  /*d7f0*/  VIADD R62, R2, 0x14 ;  /* 0x00000014023e7836 */ /* 0x000fe40000000000 */
[----:B-1----:R-:W-:Y:S01]  /*d800*/  IMAD.WIDE R58, R65, 0x2, R54 ;  /* 0x00000002413a7825 */ /* 0x002fe200078e0236 */
[----:B------:R-:W-:-:S03]  /*d810*/  PRMT R5, R63, 0x7632, R5 ;  /* 0x000076323f057816 */ /* 0x000fc60000000005 */
[----:B------:R-:W-:Y:S01]  /*d820*/  VIADD R65, R65, UR6 ;  /* 0x0000000641417c36 */ /* 0x000fe20008000000 */
[----:B------:R1:W-:Y:S01]  /*d830*/  @P5 STG.E.U16 desc[UR14][R58.64], R63 ;  /* 0x0000003f3a005986 */ /* 0x0003e2000c10150e */
[----:B------:R-:W-:Y:S02]  /*d840*/  ISETP.LT.AND P5, PT, R0, UR4, !P6 ;  /* 0x0000000400007c0c */ /* 0x000fe4000f7a1270 */
[----:B------:R-:W-:Y:S01]  /*d850*/  ISETP.LT.AND P6, PT, R3, UR4, !P6 ;  /* 0x0000000403007c0c */ /* 0x000fe2000f7c1270 */
[----:B------:R2:W-:Y:S01]  /*d860*/  @P3 STG.E.U16 desc[UR14][R60.64], R5 ;  /* 0x000000053c003986 */ /* 0x0005e2000c10150e */
[----:B------:R-:W-:Y:S01]  /*d870*/  IMAD.WIDE R6, R65, 0x2, R56 ;  /* 0x0000000241067825 */ /* 0x000fe200078e0238 */
[----:B------:R-:W-:-:S03]  /*d880*/  ISETP.GE.AND P3, PT, R53, UR5, PT ;  /* 0x0000000535007c0c */ /* 0x000fc6000bf66270 */
[----:B------:R-:W-:Y:S01]  /*d890*/  VIADD R53, R2, 0x15 ;  /* 0x0000001502357836 */ /* 0x000fe20000000000 */
[----:B-1----:R-:W-:Y:S01]  /*d8a0*/  PRMT R59, R16, 0x7632, R59 ;  /* 0x00007632103b7816 */ /* 0x002fe2000000003b */
[----:B--2---:R-:W-:-:S04]  /*d8b0*/  IMAD.WIDE R4, R65, 0x2, R54 ;  /* 0x0000000241047825 */ /* 0x004fc800078e0236 */
[----:B------:R-:W-:Y:S01]  /*d8c0*/  VIADD R65, R65, UR6 ;  /* 0x0000000641417c36 */ /* 0x000fe20008000000 */
[----:B------:R1:W-:Y:S01]  /*d8d0*/  @P4 STG.E.U16 desc[UR14][R4.64], R16 ;  /* 0x0000001004004986 */ /* 0x0003e2000c10150e */
[----:B------:R-:W-:Y:S01]  /*d8e0*/  ISETP.LT.AND P4, PT, R0, UR4, !P1 ;  /* 0x0000000400007c0c */ /* 0x000fe2000cf81270 */
[----:B------:R-:W-:Y:S01]  /*d8f0*/  ULDC UR4, c[0x0][0x228] ;  /* 0x00008a0000047ab9 */ /* 0x000fe20000000800 */
[----:B------:R-:W-:Y:S01]  /*d900*/  IMAD.WIDE R60, R65, 0x2, R56 ;  /* 0x00000002413c7825 */ /* 0x000fe200078e0238 */
[----:B------:R2:W-:Y:S01]  /*d910*/  @P0 STG.E.U16 desc[UR14][R6.64], R59 ;  /* 0x0000003b06000986 */ /* 0x0005e2000c10150e */
[----:B------:R-:W-:Y:S01]  /*d920*/  ISETP.LT.AND P1, PT, R3, UR4, !P1 ;  /* 0x0000000403007c0c */ /* 0x000fe2000cf21270 */
[----:B------:R-:W-:Y:S01]  /*d930*/  ULDC UR4, c[0x0][0x228] ;  /* 0x00008a0000047ab9 */ /* 0x000fe20000000800 */
[----:B------:R-:W-:Y:S02]  /*d940*/  ISETP.GE.AND P0, PT, R62, UR5, PT ;  /* 0x000000053e007c0c */ /* 0x000fe4000bf06270 */
[----:B-1----:R-:W-:-:S02]  /*d950*/  PRMT R5, R12, 0x7632, R5 ;  /* 0x000076320c057816 */ /* 0x002fc40000000005 */
[----:B------:R-:W-:Y:S01]  /*d960*/  PRMT R16, R13, 0x7632, R16 ;  /* 0x000076320d107816 */ /* 0x000fe20000000010 */
[----:B--2---:R-:W-:-:S04]  /*d970*/  IMAD.WIDE R58, R65, 0x2, R54 ;  /* 0x00000002413a7825 */ /* 0x004fc800078e0236 */
[----:B------:R-:W-:Y:S01]  /*d980*/  VIADD R65, R65, UR6 ;  /* 0x0000000641417c36 */ /* 0x000fe20008000000 */
[----:B------:R1:W-:Y:S01]  /*d990*/  @P5 STG.E.U16 desc[UR14][R58.64], R12 ;  /* 0x0000000c3a005986 */ /* 0x0003e2000c10150e */
[----:B------:R-:W-:Y:S01]  /*d9a0*/  VIADD R6, R2, 0x16 ;  /* 0x0000001602067836 */ /* 0x000fe20000000000 */
[----:B------:R-:W-:Y:S01]  /*d9b0*/  ISETP.GE.AND P5, PT, R53, UR5, PT ;  /* 0x0000000535007c0c */ /* 0x000fe2000bfa6270 */
[----:B------:R-:W-:Y:S01]  /*d9c0*/  VIADD R53, R65, UR6 ;  /* 0x0000000641357c36 */ /* 0x000fe20008000000 */
[----:B------:R2:W-:Y:S01]  /*d9d0*/  @P6 STG.E.U16 desc[UR14][R60.64], R5 ;  /* 0x000000053c006986 */ /* 0x0005e2000c10150e */
[----:B------:R-:W-:Y:S01]  /*d9e0*/  ISETP.LT.AND P6, PT, R0, UR7, !P3 ;  /* 0x0000000700007c0c */ /* 0x000fe2000dfc1270 */
[----:B------:R-:W-:Y:S01]  /*d9f0*/  ULDC UR7, c[0x0][0x228] ;  /* 0x00008a0000077ab9 */ /* 0x000fe20000000800 */
[----:B------:R-:W-:Y:S01]  /*da00*/  ISETP.LT.AND P3, PT, R3, UR8, !P3 ;  /* 0x0000000803007c0c */ /* 0x000fe2000df61270 */
[----:B------:R-:W-:Y:S01]  /*da10*/  ULDC UR8, c[0x0][0x228] ;  /* 0x00008a0000087ab9 */ /* 0x000fe20000000800 */
[----:B-1----:R-:W-:-:S04]  /*da20*/  IMAD.WIDE R58, R53, 0x2, R54 ;  /* 0x00000002353a7825 */ /* 0x002fc800078e0236 */
[----:B--2---:R-:W-:-:S04]  /*da30*/  IMAD.WIDE R4, R65, 0x2, R54 ;  /* 0x0000000241047825 */ /* 0x004fc800078e0236 */
[--C-:B------:R-:W-:Y:S01]  /*da40*/  IMAD.WIDE R60, R53, 0x2, R56.reuse ;  /* 0x00000002353c7825 */ /* 0x100fe200078e0238 */
[----:B------:R1:W-:Y:S01]  /*da50*/  @P4 STG.E.U16 desc[UR14][R4.64], R17 ;  /* 0x0000001104004986 */ /* 0x0003e2000c10150e */
[----:B------:R-:W-:Y:S02]  /*da60*/  ISETP.GE.AND P4, PT, R6, UR5, PT ;  /* 0x0000000506007c0c */ /* 0x000fe4000bf86270 */
[----:B------:R-:W-:-:S04]  /*da70*/  IMAD.WIDE R6, R65, 0x2, R56 ;  /* 0x0000000241067825 */ /* 0x000fc800078e0238 */
[----:B------:R-:W-:Y:S02]  /*da80*/  VIADD R12, R2, 0x17 ;  /* 0x00000017020c7836 */ /* 0x000fe40000000000 */
[----:B------:R-:W-:Y:S01]  /*da90*/  VIADD R53, R53, UR6 ;  /* 0x0000000635357c36 */ /* 0x000fe20008000000 */
[----:B-1----:R-:W-:Y:S02]  /*daa0*/  PRMT R5, R17, 0x7632, R5 ;  /* 0x0000763211057816 */ /* 0x002fe40000000005 */
[----:B------:R-:W-:-:S03]  /*dab0*/  PRMT R17, R18, 0x7632, R17 ;  /* 0x0000763212117816 */ /* 0x000fc60000000011 */
[----:B------:R1:W-:Y:S01]  /*dac0*/  @P1 STG.E.U16 desc[UR14][R6.64], R5 ;  /* 0x0000000506001986 */ /* 0x0003e2000c10150e */
[----:B------:R-:W-:Y:S01]  /*dad0*/  ISETP.GE.AND P1, PT, R12, UR5, PT ;  /* 0x000000050c007c0c */ /* 0x000fe2000bf26270 */
[----:B------:R-:W-:Y:S02]  /*dae0*/  VIADD R12, R2, 0x18 ;  /* 0x00000018020c7836 */ /* 0x000fe40000000000 */
[----:B------:R2:W-:Y:S01]  /*daf0*/  @P6 STG.E.U16 desc[UR14][R58.64], R13 ;  /* 0x0000000d3a006986 */ /* 0x0005e2000c10150e */
[C---:B------:R-:W-:Y:S01]  /*db00*/  ISETP.LT.AND P6, PT, R0.reuse, UR4, !P0 ;  /* 0x0000000400007c0c */ /* 0x040fe2000c7c1270 */
[----:B------:R-:W-:Y:S02]  /*db10*/  ULDC UR4, c[0x0][0x228] ;  /* 0x00008a0000047ab9 */ /* 0x000fe40000000800 */
[----:B------:R3:W-:Y:S01]  /*db20*/  @P3 STG.E.U16 desc[UR14][R60.64], R16 ;  /* 0x000000103c003986 */ /* 0x0007e2000c10150e */
[----:B------:R-:W-:Y:S01]  /*db30*/  ISETP.LT.AND P0, PT, R3, UR4, !P0 ;  /* 0x0000000403007c0c */ /* 0x000fe2000c701270 */
[----:B------:R-:W-:Y:S01]  /*db40*/  ULDC UR4, c[0x0][0x228] ;  /* 0x00008a0000047ab9 */ /* 0x000fe20000000800 */
[----:B------:R-:W-:Y:S01]  /*db50*/  ISETP.LT.AND P3, PT, R0, UR7, !P5 ;  /* 0x0000000700007c0c */ /* 0x000fe2000ef61270 */
[----:B-1----:R-:W-:Y:S01]  /*db60*/  IMAD.WIDE R4, R53, 0x2, R54 ;  /* 0x0000000235047825 */ /* 0x002fe200078e0236 */
[----:B------:R-:W-:Y:S01]  /*db70*/  ISETP.LT.AND P5, PT, R3, UR4, !P5 ;  /* 0x0000000403007c0c */ /* 0x000fe2000efa1270 */
[----:B------:R-:W-:Y:S01]  /*db80*/  ULDC UR4, c[0x0][0x228] ;  /* 0x00008a0000047ab9 */ /* 0x000fe20000000800 */
[----:B------:R-:W-:Y:S01]  /*db90*/  ULDC UR7, c[0x0][0x228] ;  /* 0x00008a0000077ab9 */ /* 0x000fe20000000800 */
[----:B--2---:R-:W-:-:S02]  /*dba0*/  VIADD R59, R53, UR6 ;  /* 0x00000006353b7c36 */ /* 0x004fc40008000000 */
[----:B------:R1:W-:Y:S01]  /*dbb0*/  @P6 STG.E.U16 desc[UR14][R4.64], R18 ;  /* 0x0000001204006986 */ /* 0x0003e2000c10150e */
[----:B------:R-:W-:Y:S01]  /*dbc0*/  IMAD.WIDE R6, R53, 0x2, R56 ;  /* 0x0000000235067825 */ /* 0x000fe200078e0238 */
[----:B------:R-:W-:-:S03]  /*dbd0*/  ISETP.GE.AND P6, PT, R12, UR5, PT ;  /* 0x000000050c007c0c */ /* 0x000fc6000bfc6270 */
[----:B------:R-:W-:Y:S01]  /*dbe0*/  IMAD.WIDE R12, R59, 0x2, R54 ;  /* 0x000000023b0c7825 */ /* 0x000fe200078e0236 */
[----:B------:R2:W-:Y:S03]  /*dbf0*/  @P0 STG.E.U16 desc[UR14][R6.64], R17 ;  /* 0x0000001106000986 */ /* 0x0005e6000c10150e */
[----:B---3--:R-:W-:Y:S01]  /*dc00*/  VIADD R16, R2, 0x19 ;  /* 0x0000001902107836 */ /* 0x008fe20000000000 */
[----:B------:R3:W-:Y:S01]  /*dc10*/  @P3 STG.E.U16 desc[UR14][R12.64], R14 ;  /* 0x0000000e0c003986 */ /* 0x0007e2000c10150e */
[----:B------:R-:W-:Y:S01]  /*dc20*/  ISETP.LT.AND P3, PT, R0, UR4, !P4 ;  /* 0x0000000400007c0c */ /* 0x000fe2000e761270 */
[----:B------:R-:W-:Y:S01]  /*dc30*/  ULDC UR4, c[0x0][0x228] ;  /* 0x00008a0000047ab9 */ /* 0x000fe20000000800 */
[----:B------:R-:W-:Y:S01]  /*dc40*/  ISETP.LT.AND P4, PT, R3, UR7, !P4 ;  /* 0x0000000703007c0c */ /* 0x000fe2000e781270 */
[----:B------:R-:W-:Y:S01]  /*dc50*/  ULDC UR7, c[0x0][0x228] ;  /* 0x00008a0000077ab9 */ /* 0x000fe20000000800 */
[----:B------:R-:W-:Y:S01]  /*dc60*/  ISETP.GE.AND P0, PT, R16, UR5, PT ;  /* 0x0000000510007c0c */ /* 0x000fe2000bf06270 */
[----:B-1----:R-:W-:Y:S01]  /*dc70*/  VIADD R18, R2, 0x1a ;  /* 0x0000001a02127836 */ /* 0x002fe20000000000 */
[----:B------:R-:W-:Y:S01]  /*dc80*/  PRMT R5, R14, 0x7632, R5 ;  /* 0x000076320e057816 */ /* 0x000fe20000000005 */
[----:B--2---:R-:W-:-:S04]  /*dc90*/  IMAD.WIDE R16, R59, 0x2, R56 ;  /* 0x000000023b107825 */ /* 0x004fc800078e0238 */
[----:B------:R-:W-:Y:S01]  /*dca0*/  VIADD R59, R59, UR6 ;  /* 0x000000063b3b7c36 */ /* 0x000fe20008000000 */
[----:B------:R1:W-:Y:S01]  /*dcb0*/  @P5 STG.E.U16 desc[UR14][R16.64], R5 ;  /* 0x0000000510005986 */ /* 0x0003e2000c10150e */
[----:B------:R-:W-:Y:S01]  /*dcc0*/  ISETP.LT.AND P5, PT, R0, UR4, !P1 ;  /* 0x0000000400007c0c */ /* 0x000fe2000cfa1270 */
[----:B------:R-:W-:Y:S01]  /*dcd0*/  ULDC UR4, c[0x0][0x228] ;  /* 0x00008a0000047ab9 */ /* 0x000fe20000000800 */
[----:B---3--:R-:W-:Y:S01]  /*dce0*/  PRMT R13, R19, 0x7632, R13 ;  /* 0x00007632130d7816 */ /* 0x008fe2000000000d */
[----:B------:R-:W-:Y:S01]  /*dcf0*/  IMAD.WIDE R6, R59, 0x2, R56 ;  /* 0x000000023b067825 */ /* 0x000fe200078e0238 */
[----:B------:R-:W-:Y:S01]  /*dd00*/  ISETP.LT.AND P1, PT, R3, UR7, !P1 ;  /* 0x0000000703007c0c */ /* 0x000fe2000cf21270 */
[----:B------:R-:W-:Y:S02]  /*dd10*/  ULDC UR7, c[0x0][0x228] ;  /* 0x00008a0000077ab9 */ /* 0x000fe40000000800 */
[----:B------:R-:W-:Y:S02]  /*dd20*/  VIADD R14, R2, 0x1c ;  /* 0x0000001c020e7836 */ /* 0x000fe40000000000 */
[----:B-1----:R-:W-:-:S04]  /*dd30*/  IMAD.WIDE R4, R59, 0x2, R54 ;  /* 0x000000023b047825 */ /* 0x002fc800078e0236 */
[----:B------:R-:W-:Y:S01]  /*dd40*/  VIADD R59, R59, UR6 ;  /* 0x000000063b3b7c36 */ /* 0x000fe20008000000 */
[----:B------:R1:W-:Y:S01]  /*dd50*/  @P3 STG.E.U16 desc[UR14][R4.64], R19 ;  /* 0x0000001304003986 */ /* 0x0003e2000c10150e */
[----:B------:R-:W-:Y:S01]  /*dd60*/  ISETP.GE.AND P3, PT, R18, UR5, PT ;  /* 0x0000000512007c0c */ /* 0x000fe2000bf66270 */
[----:B------:R-:W-:Y:S02]  /*dd70*/  VIADD R18, R2, 0x1b ;  /* 0x0000001b02127836 */ /* 0x000fe40000000000 */
[----:B------:R2:W-:Y:S01]  /*dd80*/  @P4 STG.E.U16 desc[UR14][R6.64], R13 ;  /* 0x0000000d06004986 */ /* 0x0005e2000c10150e */
[----:B------:R-:W-:Y:S01]  /*dd90*/  ISETP.LT.AND P4, PT, R0, UR4, !P6 ;  /* 0x0000000400007c0c */ /* 0x000fe2000f781270 */
[----:B------:R-:W-:Y:S01]  /*dda0*/  IMAD.WIDE R16, R59, 0x2, R56 ;  /* 0x000000023b107825 */ /* 0x000fe200078e0238 */
[----:B------:R-:W-:Y:S01]  /*ddb0*/  ISETP.LT.AND P6, PT, R3, UR7, !P6 ;  /* 0x0000000703007c0c */ /* 0x000fe2000f7c1270 */
[----:B------:R-:W-:Y:S01]  /*ddc0*/  ULDC UR4, c[0x0][0x228] ;  /* 0x00008a0000047ab9 */ /* 0x000fe20000000800 */
[----:B------:R-:W-:Y:S01]  /*ddd0*/  ULDC UR7, c[0x0][0x228] ;  /* 0x00008a0000077ab9 */ /* 0x000fe20000000800 */
[----:B-1----:R-:W-:Y:S01]  /*dde0*/  PRMT R5, R15, 0x7632, R5 ;  /* 0x000076320f057816 */ /* 0x002fe20000000005 */
[----:B--2---:R-:W-:-:S04]  /*ddf0*/  IMAD.WIDE R12, R59, 0x2, R54 ;  /* 0x000000023b0c7825 */ /* 0x004fc800078e0236 */
[----:B------:R-:W-:Y:S01]  /*de00*/  VIADD R59, R59, UR6 ;  /* 0x000000063b3b7c36 */ /* 0x000fe20008000000 */
[----:B------:R1:W-:Y:S01]  /*de10*/  @P5 STG.E.U16 desc[UR14][R12.64], R15 ;  /* 0x0000000f0c005986 */ /* 0x0003e2000c10150e */
[----:B------:R-:W-:Y:S02]  /*de20*/  ISETP.GE.AND P5, PT, R18, UR5, PT ;  /* 0x0000000512007c0c */ /* 0x000fe4000bfa6270 */
[----:B------:R-:W-:Y:S01]  /*de30*/  IMAD.WIDE R6, R59, 0x2, R56 ;  /* 0x000000023b067825 */ /* 0x000fe200078e0238 */
[----:B------:R2:W-:Y:S01]  /*de40*/  @P1 STG.E.U16 desc[UR14][R16.64], R5 ;  /* 0x0000000510001986 */ /* 0x0005e2000c10150e */
[----:B------:R-:W-:Y:S01]  /*de50*/  ISETP.LT.AND P1, PT, R0, UR4, !P0 ;  /* 0x0000000400007c0c */ /* 0x000fe2000c721270 */
[----:B------:R-:W-:Y:S02]  /*de60*/  ULDC UR4, c[0x0][0x228] ;  /* 0x00008a0000047ab9 */ /* 0x000fe40000000800 */
[----:B------:R-:W-:Y:S01]  /*de70*/  ISETP.LT.AND P0, PT, R3, UR4, !P0 ;  /* 0x0000000403007c0c */ /* 0x000fe2000c701270 */
[----:B------:R-:W-:Y:S01]  /*de80*/  ULDC UR4, c[0x0][0x228] ;  /* 0x00008a0000047ab9 */ /* 0x000fe20000000800 */
[----:B-1----:R-:W-:Y:S01]  /*de90*/  PRMT R13, R8, 0x7632, R13 ;  /* 0x00007632080d7816 */ /* 0x002fe2000000000d */
[----:B--2---:R-:W-:Y:S01]  /*dea0*/  IMAD.WIDE R4, R59, 0x2, R54 ;  /* 0x000000023b047825 */ /* 0x004fe200078e0236 */
[----:B------:R-:W-:-:S03]  /*deb0*/  PRMT R16, R9, 0x7632, R16 ;  /* 0x0000763209107816 */ /* 0x000fc60000000010 */
[----:B------:R-:W-:Y:S01]  /*dec0*/  VIADD R59, R59, UR6 ;  /* 0x000000063b3b7c36 */ /* 0x000fe20008000000 */
[----:B------:R1:W-:Y:S01]  /*ded0*/  @P4 STG.E.U16 desc[UR14][R4.64], R8 ;  /* 0x0000000804004986 */ /* 0x0003e2000c10150e */
[----:B------:R-:W-:Y:S01]  /*dee0*/  ISETP.GE.AND P4, PT, R14, UR5, PT ;  /* 0x000000050e007c0c */ /* 0x000fe2000bf86270 */
[----:B------:R-:W-:Y:S02]  /*def0*/  VIADD R14, R2, 0x1d ;  /* 0x0000001d020e7836 */ /* 0x000fe40000000000 */
[----:B------:R2:W-:Y:S01]  /*df00*/  @P6 STG.E.U16 desc[UR14][R6.64], R13 ;  /* 0x0000000d06006986 */ /* 0x0005e2000c10150e */
[----:B------:R-:W-:Y:S01]  /*df10*/  ISETP.LT.AND P6, PT, R0, UR7, !P3 ;  /* 0x0000000700007c0c */ /* 0x000fe2000dfc1270 */
[----:B------:R-:W-:Y:S01]  /*df20*/  VIADD R17, R59, UR6 ;  /* 0x000000063b117c36 */ /* 0x000fe20008000000 */
[----:B------:R-:W-:Y:S01]  /*df30*/  ISETP.LT.AND P3, PT, R3, UR8, !P3 ;  /* 0x0000000803007c0c */ /* 0x000fe2000df61270 */
[----:B------:R-:W-:Y:S01]  /*df40*/  ULDC UR7, c[0x0][0x228] ;  /* 0x00008a0000077ab9 */ /* 0x000fe20000000800 */
[----:B------:R-:W-:Y:S01]  /*df50*/  ULDC UR8, c[0x0][0x228] ;  /* 0x00008a0000087ab9 */ /* 0x000fe20000000800 */
[----:B-1----:R-:W-:-:S04]  /*df60*/  IMAD.WIDE R4, R59, 0x2, R56 ;  /* 0x000000023b047825 */ /* 0x002fc800078e0238 */
[----:B--2---:R-:W-:-:S04]  /*df70*/  IMAD.WIDE R12, R59, 0x2, R54 ;  /* 0x000000023b0c7825 */ /* 0x004fc800078e0236 */
[C---:B------:R-:W-:Y:S01]  /*df80*/  IMAD.WIDE R6, R17.reuse, 0x2, R54 ;  /* 0x0000000211067825 */ /* 0x040fe200078e0236 */
[----:B------:R1:W-:Y:S01]  /*df90*/  @P1 STG.E.U16 desc[UR14][R12.64], R20 ;  /* 0x000000140c001986 */ /* 0x0003e2000c10150e */
[----:B------:R-:W-:Y:S02]  /*dfa0*/  ISETP.GE.AND P1, PT, R14, UR5, PT ;  /* 0x000000050e007c0c */ /* 0x000fe4000bf26270 */
[----:B------:R-:W-:-:S04]  /*dfb0*/  IMAD.WIDE R14, R17, 0x2, R56 ;  /* 0x00000002110e7825 */ /* 0x000fc800078e0238 */
[----:B------:R-:W-:Y:S02]  /*dfc0*/  VIADD R8, R2, 0x1e ;  /* 0x0000001e02087836 */ /* 0x000fe40000000000 */
[----:B------:R-:W-:Y:S01]  /*dfd0*/  VIADD R17, R17, UR6 ;  /* 0x0000000611117c36 */ /* 0x000fe20008000000 */
[----:B-1----:R-:W-:Y:S01]  /*dfe0*/  PRMT R13, R20, 0x7632, R13 ;  /* 0x00007632140d7816 */ /* 0x002fe2000000000d */
[----:B------:R-:W-:-:S04]  /*dff0*/  VIADD R12, R2, 0x20 ;  /* 0x00000020020c7836 */ /* 0x000fc80000000000 */
        /* <DEDUP_REMOVED lines=11> */
[----:B------:R-:W-:Y:S01]  /*e0b0*/  PRMT R13, R21, 0x7632, R13 ;  /* 0x00007632150d7816 */ /* 0x000fe2000000000d */
[----:B------:R-:W-:Y:S01]  /*e0c0*/  ULDC UR7, c[0x0][0x228] ;  /* 0x00008a0000077ab9 */ /* 0x000fe20000000800 */
[----:B------:R-:W-:Y:S01]  /*e0d0*/  ISETP.LT.AND P4, PT, R3, UR4, !P4 ;  /* 0x0000000403007c0c */ /* 0x000fe2000e781270 */
[C---:B--2---:R-:W-:Y:S01]  /*e0e0*/  IMAD.WIDE R6, R17.reuse, 0x2, R56 ;  /* 0x0000000211067825 */ /* 0x044fe200078e0238 */
[----:B------:R-:W-:Y:S01]  /*e0f0*/  ULDC UR4, c[0x0][0x228] ;  /* 0x00008a0000047ab9 */ /* 0x000fe20000000800 */
[----:B------:R-:W-:Y:S01]  /*e100*/  @P6 STG.E.U16 desc[UR14][R4.64], R21 ;  /* 0x0000001504006986 */ /* 0x000fe2000c10150e */
[----:B------:R-:W-:Y:S01]  /*e110*/  ISETP.GE.AND P6, PT, R8, UR5, PT ;  /* 0x0000000508007c0c */ /* 0x000fe2000bfc6270 */
[----:B---3--:R-:W-:-:S02]  /*e120*/  VIADD R15, R17, UR6 ;  /* 0x00000006110f7c36 */ /* 0x008fc40008000000 */
[----:B------:R1:W-:Y:S01]  /*e130*/  @P5 STG.E.U16 desc[UR14][R6.64], R13 ;  /* 0x0000000d06005986 */ /* 0x0003e2000c10150e */
[----:B------:R-:W-:Y:S01]  /*e140*/  ISETP.GE.AND P5, PT, R12, UR5, PT ;  /* 0x000000050c007c0c */ /* 0x000fe2000bfa6270 */
[----:B------:R-:W-:-:S04]  /*e150*/  IMAD.WIDE R8, R15, 0x2, R54 ;  /* 0x000000020f087825 */ /* 0x000fc800078e0236 */
[----:B------:R-:W-:Y:S01]  /*e160*/  VIADD R14, R2, 0x21 ;  /* 0x00000021020e7836 */ /* 0x000fe20000000000 */
[----:B------:R2:W-:Y:S01]  /*e170*/  @P3 STG.E.U16 desc[UR14][R8.64], R10 ;  /* 0x0000000a08003986 */ /* 0x0005e2000c10150e */
[----:B------:R-:W-:Y:S01]  /*e180*/  ISETP.LT.AND P3, PT, R0, UR4, !P1 ;  /* 0x0000000400007c0c */ /* 0x000fe2000cf61270 */
[----:B------:R-:W-:Y:S01]  /*e190*/  ULDC UR4, c[0x0][0x228] ;  /* 0x00008a0000047ab9 */ /* 0x000fe20000000800 */
[----:B------:R-:W-:Y:S01]  /*e1a0*/  ISETP.LT.AND P1, PT, R3, UR7, !P1 ;  /* 0x0000000703007c0c */ /* 0x000fe2000cf21270 */
[----:B------:R-:W-:Y:S01]  /*e1b0*/  ULDC UR7, c[0x0][0x228] ;  /* 0x00008a0000077ab9 */ /* 0x000fe20000000800 */
[----:B-1----:R-:W-:Y:S01]  /*e1c0*/  IMAD.WIDE R12, R15, 0x2, R56 ;  /* 0x000000020f0c7825 */ /* 0x002fe200078e0238 */
[----:B------:R-:W-:-:S03]  /*e1d0*/  PRMT R5, R10, 0x7632, R5 ;  /* 0x000076320a057816 */ /* 0x000fc60000000005 */
[----:B------:R-:W-:Y:S02]  /*e1e0*/  VIADD R15, R15, UR6 ;  /* 0x000000060f0f7c36 */ /* 0x000fe40008000000 */
[----:B------:R1:W-:Y:S01]  /*e1f0*/  @P4 STG.E.U16 desc[UR14][R12.64], R5 ;  /* 0x000000050c004986 */ /* 0x0003e2000c10150e */
[----:B------:R-:W-:Y:S01]  /*e200*/  ISETP.LT.AND P4, PT, R0, UR4, !P0 ;  /* 0x0000000400007c0c */ /* 0x000fe2000c781270 */
[----:B------:R-:W-:Y:S01]  /*e210*/  IMAD.WIDE R6, R15, 0x2, R56 ;  /* 0x000000020f067825 */ /* 0x000fe200078e0238 */
[----:B--2---:R-:W-:Y:S01]  /*e220*/  PRMT R9, R22, 0x7632, R9 ;  /* 0x0000763216097816 */ /* 0x004fe20000000009 */
[----:B------:R-:W-:Y:S01]  /*e230*/  ULDC UR4, c[0x0][0x228] ;  /* 0x00008a0000047ab9 */ /* 0x000fe20000000800 */
[----:B------:R-:W-:Y:S01]  /*e240*/  ISETP.LT.AND P0, PT, R3, UR7, !P0 ;  /* 0x0000000703007c0c */ /* 0x000fe2000c701270 */
[----:B------:R-:W-:Y:S01]  /*e250*/  ULDC UR7, c[0x0][0x228] ;  /* 0x00008a0000077ab9 */ /* 0x000fe20000000800 */
        /* <DEDUP_REMOVED lines=23> */
[----:B0-----:R-:W-:-:S02]  /*e3d0*/  PRMT R14, R28, 0x7632, R14 ;  /* 0x000076321c0e7816 */ /* 0x001fc4000000000e */
[----:B-1----:R-:W-:Y:S01]  /*e3e0*/  PRMT R9, R23, 0x7632, R9 ;  /* 0x0000763217097816 */ /* 0x002fe20000000009 */
[----:B--2---:R-:W-:-:S04]  /*e3f0*/  IMAD.WIDE R4, R15, 0x2, R54 ;  /* 0x000000020f047825 */ /* 0x004fc800078e0236 */
        /* <DEDUP_REMOVED lines=9> */
[----:B------:R-:W-:Y:S01]  /*e490*/  VIADD R12, R2, 0x25 ;  /* 0x00000025020c7836 */ /* 0x000fe20000000000 */
[----:B------:R-:W-:Y:S01]  /*e4a0*/  ULDC UR8, c[0x0][0x228] ;  /* 0x00008a0000087ab9 */ /* 0x000fe20000000800 */
[----:B------:R-:W2:Y:S01]  /*e4b0*/  LDS.128 R20, [R52] ;  /* 0x0000000034147984 */ /* 0x000ea20000000c00 */
[----:B0-----:R-:W-:-:S04]  /*e4c0*/  IMAD.WIDE R4, R15, 0x2, R56 ;  /* 0x000000020f047825 */ /* 0x001fc800078e0238 */
[----:B-1----:R-:W-:-:S04]  /*e4d0*/  IMAD.WIDE R8, R15, 0x2, R54 ;  /* 0x000000020f087825 */ /* 0x002fc800078e0236 */
[C---:B------:R-:W-:Y:S01]  /*e4e0*/  IMAD.WIDE R6, R13.reuse, 0x2, R54 ;  /* 0x000000020d067825 */ /* 0x040fe200078e0236 */
[----:B------:R0:W-:Y:S01]  /*e4f0*/  @P4 STG.E.U16 desc[UR14][R8.64], R24 ;  /* 0x0000001808004986 */ /* 0x0001e2000c10150e */
[----:B------:R-:W-:Y:S02]  /*e500*/  ISETP.GE.AND P4, PT, R10, UR5, PT ;  /* 0x000000050a007c0c */ /* 0x000fe4000bf86270 */
[----:B------:R-:W-:-:S04]  /*e510*/  IMAD.WIDE R10, R13, 0x2, R56 ;  /* 0x000000020d0a7825 */ /* 0x000fc800078e0238 */
[----:B------:R-:W-:-:S04]  /*e520*/  VIADD R13, R13, UR6 ;  /* 0x000000060d0d7c36 */ /* 0x000fc80008000000 */
[----:B------:R-:W-:Y:S01]  /*e530*/  VIADD R15, R13, UR6 ;  /* 0x000000060d0f7c36 */ /* 0x000fe20008000000 */
[----:B0-----:R-:W-:Y:S01]  /*e540*/  PRMT R9, R24, 0x7632, R9 ;  /* 0x0000763218097816 */ /* 0x001fe20000000009 */
        /* <DEDUP_REMOVED lines=9> */
[----:B------:R-:W-:-:S02]  /*e5e0*/  ULDC UR4, c[0x0][0x228] ;  /* 0x00008a0000047ab9 */ /* 0x000fc40000000800 */
[----:B------:R-:W-:Y:S01]  /*e5f0*/  ISETP.LT.AND P0, PT, R3, UR4, !P0 ;  /* 0x0000000403007c0c */ /* 0x000fe2000c701270 */
[----:B0-----:R-:W-:Y:S01]  /*e600*/  IMAD.WIDE R4, R13, 0x2, R54 ;  /* 0x000000020d047825 */ /* 0x001fe200078e0236 */
[----:B------:R-:W-:Y:S02]  /*e610*/  ULDC UR4, c[0x0][0x228] ;  /* 0x00008a0000047ab9 */ /* 0x000fe40000000800 */
[----:B------:R-:W-:Y:S01]  /*e620*/  ISETP.LT.AND P1, PT, R3, UR4, !P1 ;  /* 0x0000000403007c0c */ /* 0x000fe2000cf21270 */
[----:B-1----:R-:W-:Y:S01]  /*e630*/  IMAD.WIDE R6, R13, 0x2, R56 ;  /* 0x000000020d067825 */ /* 0x002fe200078e0238 */
[----:B------:R-:W-:Y:S01]  /*e640*/  ULDC UR4, c[0x0][0x228] ;  /* 0x00008a0000047ab9 */ /* 0x000fe20000000800 */
[----:B---3--:R-:W-:Y:S02]  /*e650*/  PRMT R11, R25, 0x7632, R11 ;  /* 0x00007632190b7816 */ /* 0x008fe4000000000b */
[----:B------:R-:W-:Y:S01]  /*e660*/  VIADD R10, R2, 0x27 ;  /* 0x00000027020a7836 */ /* 0x000fe20000000000 */
[----:B------:R0:W-:Y:S01]  /*e670*/  @P3 STG.E.U16 desc[UR14][R4.64], R25 ;  /* 0x0000001904003986 */ /* 0x0001e2000c10150e */
[----:B------:R-:W-:Y:S01]  /*e680*/  ISETP.GE.AND P3, PT, R8, UR5, PT ;  /* 0x0000000508007c0c */ /* 0x000fe2000bf66270 */
[----:B------:R-:W-:Y:S01]  /*e690*/  IMAD.WIDE R8, R15, 0x2, R54 ;  /* 0x000000020f087825 */ /* 0x000fe200078e0236 */
[----:B------:R-:W-:Y:S01]  /*e6a0*/  PRMT R14, R32, 0x7632, R14 ;  /* 0x00007632200e7816 */ /* 0x000fe2000000000e */
[----:B------:R1:W-:Y:S01]  /*e6b0*/  @P0 STG.E.U16 desc[UR14][R6.64], R11 ;  /* 0x0000000b06000986 */ /* 0x0003e2000c10150e */
[----:B------:R-:W-:Y:S01]  /*e6c0*/  ISETP.GE.AND P0, PT, R10, UR5, PT ;  /* 0x000000050a007c0c */ /* 0x000fe2000bf06270 */
[----:B------:R-:W-:-:S02]  /*e6d0*/  VIADD R13, R2, 0x29 ;  /* 0x00000029020d7836 */ /* 0x000fc40000000000 */
[----:B------:R3:W-:Y:S01]  /*e6e0*/  @P6 STG.E.U16 desc[UR14][R8.64], R29 ;  /* 0x0000001d08006986 */ /* 0x0007e2000c10150e */
[----:B------:R-:W-:Y:S01]  /*e6f0*/  ISETP.LT.AND P6, PT, R0, UR4, !P4 ;  /* 0x0000000400007c0c */ /* 0x000fe2000e7c1270 */
[----:B------:R-:W-:Y:S01]  /*e700*/  ULDC UR4, c[0x0][0x228] ;  /* 0x00008a0000047ab9 */ /* 0x000fe20000000800 */
[----:B------:R-:W-:Y:S01]  /*e710*/  ISETP.LT.AND P4, PT, R3, UR7, !P4 ;  /* 0x0000000703007c0c */ /* 0x000fe2000e781270 */
[----:B------:R-:W-:Y:S01]  /*e720*/  ULDC UR7, c[0x0][0x228] ;  /* 0x00008a0000077ab9 */ /* 0x000fe20000000800 */
[----:B0-----:R-:W-:Y:S01]  /*e730*/  PRMT R5, R29, 0x7632, R5 ;  /* 0x000076321d057816 */ /* 0x001fe20000000005 */
[----:B-1----:R-:W-:-:S04]  /*e740*/  IMAD.WIDE R10, R15, 0x2, R56 ;  /* 0x000000020f0a7825 */ /* 0x002fc800078e0238 */
[----:B------:R-:W-:Y:S01]  /*e750*/  VIADD R15, R15, UR6 ;  /* 0x000000060f0f7c36 */ /* 0x000fe20008000000 */
[----:B------:R0:W-:Y:S01]  /*e760*/  @P1 STG.E.U16 desc[UR14][R10.64], R5 ;  /* 0x000000050a001986 */ /* 0x0001e2000c10150e */
[----:B------:R-:W-:Y:S01]  /*e770*/  ISETP.LT.AND P1, PT, R0, UR4, !P5 ;  /* 0x0000000400007c0c */ /* 0x000fe2000ef21270 */
[----:B------:R-:W-:Y:S01]  /*e780*/  ULDC UR4, c[0x0][0x228] ;  /* 0x00008a0000047ab9 */ /* 0x000fe20000000800 */
[----:B------:R-:W-:Y:S01]  /*e790*/  IMAD.WIDE R6, R15, 0x2, R56 ;  /* 0x000000020f067825 */ /* 0x000fe200078e0238 */
[----:B---3--:R-:W-:Y:S02]  /*e7a0*/  PRMT R9, R26, 0x7632, R9 ;  /* 0x000076321a097816 */ /* 0x008fe40000000009 */
[----:B------:R-:W-:Y:S01]  /*e7b0*/  ISETP.LT.AND P5, PT, R3, UR7, !P5 ;  /* 0x0000000703007c0c */ /* 0x000fe2000efa1270 */
[----:B------:R-:W-:Y:S01]  /*e7c0*/  ULDC UR7, c[0x0][0x228] ;  /* 0x00008a0000077ab9 */ /* 0x000fe20000000800 */
[----:B0-----:R-:W-:-:S04]  /*e7d0*/  IMAD.WIDE R4, R15, 0x2, R54 ;  /* 0x000000020f047825 */ /* 0x001fc800078e0236 */
        /* <DEDUP_REMOVED lines=10> */
[----:B0-----:R-:W-:Y:S01]  /*e880*/  PRMT R5, R30, 0x7632, R5 ;  /* 0x000076321e057816 */ /* 0x001fe20000000005 */
[----:B-1----:R-:W-:-:S04]  /*e890*/  IMAD.WIDE R8, R15, 0x2, R54 ;  /* 0x000000020f087825 */ /* 0x002fc800078e0236 */
        /* <DEDUP_REMOVED lines=9> */
[----:B0-----:R-:W-:Y:S01]  /*e930*/  PRMT R9, R27, 0x7632, R9 ;  /* 0x000076321b097816 */ /* 0x001fe20000000009 */
[----:B-1----:R-:W-:-:S04]  /*e940*/  IMAD.WIDE R4, R15, 0x2, R54 ;  /* 0x000000020f047825 */ /* 0x002fc800078e0236 */
        /* <DEDUP_REMOVED lines=9> */
[----:B------:R-:W-:Y:S01]  /*e9e0*/  VIADD R12, R2, 0x2c ;  /* 0x0000002c020c7836 */ /* 0x000fe20000000000 */
[----:B------:R-:W-:Y:S01]  /*e9f0*/  ULDC UR8, c[0x0][0x228] ;  /* 0x00008a0000087ab9 */ /* 0x000fe20000000800 */
        /* <DEDUP_REMOVED lines=20> */
[----:B0-----:R-:W-:Y:S01]  /*eb40*/  IMAD.WIDE R4, R13, 0x2, R54 ;  /* 0x000000020d047825 */ /* 0x001fe200078e0236 */
[----:B------:R-:W-:Y:S01]  /*eb50*/  ISETP.LT.AND P4, PT, R3, UR4, !P4 ;  /* 0x0000000403007c0c */ /* 0x000fe2000e781270 */
[----:B------:R-:W-:Y:S01]  /*eb60*/  ULDC UR4, c[0x0][0x228] ;  /* 0x00008a0000047ab9 */ /* 0x000fe20000000800 */
[----:B------:R-:W-:Y:S01]  /*eb70*/  ULDC UR7, c[0x0][0x228] ;  /* 0x00008a0000077ab9 */ /* 0x000fe20000000800 */
[----:B-1----:R-:W-:-:S02]  /*eb80*/  IMAD.WIDE R6, R13, 0x2, R56 ;  /* 0x000000020d067825 */ /* 0x002fc400078e0238 */
[----:B------:R0:W-:Y:S01]  /*eb90*/  @P3 STG.E.U16 desc[UR14][R4.64], R36 ;  /* 0x0000002404003986 */ /* 0x0001e2000c10150e */
[----:B------:R-:W-:Y:S01]  /*eba0*/  ISETP.GE.AND P3, PT, R8, UR5, PT ;  /* 0x0000000508007c0c */ /* 0x000fe2000bf66270 */
[----:B------:R-:W-:Y:S01]  /*ebb0*/  IMAD.WIDE R8, R15, 0x2, R54 ;  /* 0x000000020f087825 */ /* 0x000fe200078e0236 */
[----:B---3--:R-:W-:Y:S02]  /*ebc0*/  PRMT R11, R36, 0x7632, R11 ;  /* 0x00007632240b7816 */ /* 0x008fe4000000000b */
[----:B------:R-:W-:Y:S01]  /*ebd0*/  PRMT R14, R39, 0x7632, R14 ;  /* 0x00007632270e7816 */ /* 0x000fe2000000000e */
[C---:B------:R-:W-:Y:S02]  /*ebe0*/  VIADD R10, R2.reuse, 0x2e ;  /* 0x0000002e020a7836 */ /* 0x040fe40000000000 */
[----:B------:R1:W-:Y:S01]  /*ebf0*/  @P1 STG.E.U16 desc[UR14][R6.64], R11 ;  /* 0x0000000b06001986 */ /* 0x0003e2000c10150e */
[----:B------:R-:W-:Y:S02]  /*ec00*/  VIADD R13, R2, 0x30 ;  /* 0x00000030020d7836 */ /* 0x000fe40000000000 */
[----:B------:R-:W-:Y:S01]  /*ec10*/  ISETP.GE.AND P1, PT, R10, UR5, PT ;  /* 0x000000050a007c0c */ /* 0x000fe2000bf26270 */
        /* <DEDUP_REMOVED lines=133> */
[----:B------:R-:W-:-:S04]  /*f470*/  IMAD.WIDE R10, R13, 0x2, R56 ;  /* 0x000000020d0a7825 */ /* 0x000fc800078e0238 */
[----:B0-----:R-:W-:-:S04]  /*f480*/  IMAD.WIDE R4, R15, 0x2, R56 ;  /* 0x000000020f047825 */ /* 0x001fc800078e0238 */
[----:B-1----:R-:W-:-:S04]  /*f490*/  IMAD.WIDE R8, R15, 0x2, R54 ;  /* 0x000000020f087825 */ /* 0x002fc800078e0236 */
[C---:B------:R-:W-:Y:S01]  /*f4a0*/  IMAD.WIDE R6, R13.reuse, 0x2, R54 ;  /* 0x000000020d067825 */ /* 0x040fe200078e0236 */
[----:B------:R0:W-:Y:S01]  /*f4b0*/  @P5 STG.E.U16 desc[UR14][R8.64], R46 ;  /* 0x0000002e08005986 */ /* 0x0001e2000c10150e */
[----:B------:R-:W-:Y:S02]  /*f4c0*/  ISETP.GE.AND P5, PT, R12, UR5, PT ;  /* 0x000000050c007c0c */ /* 0x000fe4000bfa6270 */
[----:B------:R-:W-:Y:S01]  /*f4d0*/  VIADD R13, R13, UR6 ;  /* 0x000000060d0d7c36 */ /* 0x000fe20008000000 */
[----:B------:R1:W-:Y:S01]  /*f4e0*/  @P0 STG.E.U16 desc[UR14][R4.64], R14 ;  /* 0x0000000e04000986 */ /* 0x0003e2000c10150e */
[----:B------:R-:W-:Y:S02]  /*f4f0*/  VIADD R12, R2, 0x3d ;  /* 0x0000003d020c7836 */ /* 0x000fe40000000000 */
[----:B------:R-:W-:Y:S01]  /*f500*/  VIADD R15, R13, UR6 ;  /* 0x000000060d0f7c36 */ /* 0x000fe20008000000 */
[----:B------:R3:W-:Y:S01]  /*f510*/  @P3 STG.E.U16 desc[UR14][R6.64], R43 ;  /* 0x0000002b06003986 */ /* 0x0007e2000c10150e */
[----:B------:R-:W-:Y:S01]  /*f520*/  ISETP.LT.AND P3, PT, R0, UR4, !P1 ;  /* 0x0000000400007c0c */ /* 0x000fe2000cf61270 */
[----:B------:R-:W-:Y:S01]  /*f530*/  ULDC UR4, c[0x0][0x228] ;  /* 0x00008a0000047ab9 */ /* 0x000fe20000000800 */
[----:B------:R-:W-:Y:S01]  /*f540*/  ISETP.LT.AND P1, PT, R3, UR7, !P1 ;  /* 0x0000000703007c0c */ /* 0x000fe2000cf21270 */
[----:B0-----:R-:W-:Y:S01]  /*f550*/  VIADD R8, R2, 0x3a ;  /* 0x0000003a02087836 */ /* 0x001fe20000000000 */
[----:B------:R-:W-:Y:S01]  /*f560*/  PRMT R9, R43, 0x7632, R9 ;  /* 0x000076322b097816 */ /* 0x000fe20000000009 */
[----:B------:R-:W-:Y:S01]  /*f570*/  ULDC UR7, c[0x0][0x228] ;  /* 0x00008a0000077ab9 */ /* 0x000fe20000000800 */
[----:B-1----:R-:W-:-:S02]  /*f580*/  IMAD.WIDE R4, R13, 0x2, R54 ;  /* 0x000000020d047825 */ /* 0x002fc400078e0236 */
[----:B------:R-:W-:Y:S01]  /*f590*/  ISETP.GE.AND P0, PT, R8, UR5, PT ;  /* 0x0000000508007c0c */ /* 0x000fe2000bf06270 */
[----:B------:R0:W-:Y:S01]  /*f5a0*/  @P6 STG.E.U16 desc[UR14][R10.64], R9 ;  /* 0x000000090a006986 */ /* 0x0001e2000c10150e */
[----:B------:R-:W-:Y:S01]  /*f5b0*/  ISETP.LT.AND P6, PT, R0, UR8, !P4 ;  /* 0x0000000800007c0c */ /* 0x000fe2000e7c1270 */
[----:B---3--:R-:W-:Y:S01]  /*f5c0*/  IMAD.WIDE R6, R13, 0x2, R56 ;  /* 0x000000020d067825 */ /* 0x008fe200078e0238 */
[----:B------:R-:W-:Y:S01]  /*f5d0*/  ISETP.LT.AND P4, PT, R3, UR4, !P4 ;  /* 0x0000000403007c0c */ /* 0x000fe2000e781270 */
[----:B------:R1:W-:Y:S01]  /*f5e0*/  @P3 STG.E.U16 desc[UR14][R4.64], R47 ;  /* 0x0000002f04003986 */ /* 0x0003e2000c10150e */
[----:B------:R-:W-:Y:S01]  /*f5f0*/  ULDC UR4, c[0x0][0x228] ;  /* 0x00008a0000047ab9 */ /* 0x000fe20000000800 */
[----:B------:R-:W-:Y:S01]  /*f600*/  ULDC UR8, c[0x0][0x228] ;  /* 0x00008a0000087ab9 */ /* 0x000fe20000000800 */
[----:B------:R-:W-:Y:S01]  /*f610*/  VIADD R13, R2, 0x3c ;  /* 0x0000003c020d7836 */ /* 0x000fe20000000000 */
[----:B--2---:R-:W-:Y:S02]  /*f620*/  PRMT R14, R20, 0x7632, R14 ;  /* 0x00007632140e7816 */ /* 0x004fe4000000000e */
[----:B0-----:R-:W-:Y:S01]  /*f630*/  PRMT R11, R47, 0x7632, R11 ;  /* 0x000076322f0b7816 */ /* 0x001fe2000000000b */
[----:B------:R-:W-:-:S02]  /*f640*/  VIADD R10, R2, 0x3b ;  /* 0x0000003b020a7836 */ /* 0x000fc40000000000 */
[----:B------:R-:W-:Y:S01]  /*f650*/  IMAD.WIDE R8, R15, 0x2, R54 ;  /* 0x000000020f087825 */ /* 0x000fe200078e0236 */
[----:B-1----:R-:W-:Y:S01]  /*f660*/  PRMT R5, R48, 0x7632, R5 ;  /* 0x0000763230057816 */ /* 0x002fe20000000005 */
[----:B------:R0:W-:Y:S01]  /*f670*/  @P1 STG.E.U16 desc[UR14][R6.64], R11 ;  /* 0x0000000b06001986 */ /* 0x0001e2000c10150e */
[----:B------:R-:W-:Y:S01]  /*f680*/  ISETP.LT.AND P1, PT, R0, UR4, !P5 ;  /* 0x0000000400007c0c */ /* 0x000fe2000ef21270 */
[----:B------:R-:W-:Y:S01]  /*f690*/  ULDC UR4, c[0x0][0x228] ;  /* 0x00008a0000047ab9 */ /* 0x000fe20000000800 */
[----:B------:R-:W-:Y:S01]  /*f6a0*/  ISETP.GE.AND P3, PT, R10, UR5, PT ;  /* 0x000000050a007c0c */ /* 0x000fe2000bf66270 */
[----:B------:R1:W-:Y:S01]  /*f6b0*/  @P6 STG.E.U16 desc[UR14][R8.64], R48 ;  /* 0x0000003008006986 */ /* 0x0003e2000c10150e */
[C---:B------:R-:W-:Y:S01]  /*f6c0*/  ISETP.LT.AND P5, PT, R3.reuse, UR7, !P5 ;  /* 0x0000000703007c0c */ /* 0x040fe2000efa1270 */
[----:B------:R-:W-:Y:S01]  /*f6d0*/  ULDC UR7, c[0x0][0x228] ;  /* 0x00008a0000077ab9 */ /* 0x000fe20000000800 */
[----:B------:R-:W-:Y:S01]  /*f6e0*/  ISETP.LT.AND P6, PT, R0, UR8, !P0 ;  /* 0x0000000800007c0c */ /* 0x000fe2000c7c1270 */
[----:B------:R-:W-:Y:S01]  /*f6f0*/  ULDC UR8, c[0x0][0x228] ;  /* 0x00008a0000087ab9 */ /* 0x000fe20000000800 */
[----:B------:R-:W-:Y:S01]  /*f700*/  ISETP.LT.AND P0, PT, R3, UR4, !P0 ;  /* 0x0000000403007c0c */ /* 0x000fe2000c701270 */
[----:B------:R-:W-:Y:S01]  /*f710*/  VIADD R2, R2, 0x3e ;  /* 0x0000003e02027836 */ /* 0x000fe20000000000 */
[----:B------:R-:W-:Y:S01]  /*f720*/  ULDC UR4, c[0x0][0x228] ;  /* 0x00008a0000047ab9 */ /* 0x000fe20000000800 */
[----:B0-----:R-:W-:-:S04]  /*f730*/  IMAD.WIDE R10, R15, 0x2, R56 ;  /* 0x000000020f0a7825 */ /* 0x001fc800078e0238 */
[----:B------:R-:W-:Y:S01]  /*f740*/  VIADD R15, R15, UR6 ;  /* 0x000000060f0f7c36 */ /* 0x000fe20008000000 */
[----:B------:R0:W-:Y:S01]  /*f750*/  @P4 STG.E.U16 desc[UR14][R10.64], R5 ;  /* 0x000000050a004986 */ /* 0x0001e2000c10150e */
[----:B------:R-:W-:Y:S02]  /*f760*/  ISETP.GE.AND P4, PT, R13, UR5, PT ;  /* 0x000000050d007c0c */ /* 0x000fe4000bf86270 */
[C---:B------:R-:W-:Y:S02]  /*f770*/  VIADD R17, R15.reuse, UR6 ;  /* 0x000000060f117c36 */ /* 0x040fe40008000000 */
[----:B------:R-:W-:-:S04]  /*f780*/  IMAD.WIDE R6, R15, 0x2, R56 ;  /* 0x000000020f067825 */ /* 0x000fc800078e0238 */
[----:B-1----:R-:W-:-:S04]  /*f790*/  IMAD.WIDE R8, R17, 0x2, R54 ;  /* 0x0000000211087825 */ /* 0x002fc800078e0236 */
[----:B0-----:R-:W-:-:S04]  /*f7a0*/  IMAD.WIDE R4, R15, 0x2, R54 ;  /* 0x000000020f047825 */ /* 0x001fc800078e0236 */
[----:B------:R-:W-:Y:S01]  /*f7b0*/  VIADD R11, R17, UR6 ;  /* 0x00000006110b7c36 */ /* 0x000fe20008000000 */
[----:B------:R0:W-:Y:S01]  /*f7c0*/  @P1 STG.E.U16 desc[UR14][R4.64], R20 ;  /* 0x0000001404001986 */ /* 0x0001e2000c10150e */
[----:B------:R-:W-:Y:S02]  /*f7d0*/  ISETP.GE.AND P1, PT, R12, UR5, PT ;  /* 0x000000050c007c0c */ /* 0x000fe4000bf26270 */
[----:B------:R-:W-:Y:S01]  /*f7e0*/  VIADD R13, R11, UR6 ;  /* 0x000000060b0d7c36 */ /* 0x000fe20008000000 */
[----:B------:R1:W-:Y:S01]  /*f7f0*/  @P5 STG.E.U16 desc[UR14][R6.64], R14 ;  /* 0x0000000e06005986 */ /* 0x0003e2000c10150e */
[C---:B------:R-:W-:Y:S01]  /*f800*/  ISETP.LT.AND P5, PT, R0.reuse, UR7, !P3 ;  /* 0x0000000700007c0c */ /* 0x040fe2000dfa1270 */
[----:B------:R-:W-:Y:S01]  /*f810*/  ULDC UR7, c[0x0][0x228] ;  /* 0x00008a0000077ab9 */ /* 0x000fe20000000800 */
[----:B------:R-:W-:Y:S01]  /*f820*/  ISETP.LT.AND P3, PT, R3, UR8, !P3 ;  /* 0x0000000803007c0c */ /* 0x000fe2000df61270 */
[----:B------:R2:W-:Y:S01]  /*f830*/  @P6 STG.E.U16 desc[UR14][R8.64], R49 ;  /* 0x0000003108006986 */ /* 0x0005e2000c10150e */
[----:B------:R-:W-:Y:S01]  /*f840*/  ISETP.LT.AND P6, PT, R0, UR9, !P4 ;  /* 0x0000000900007c0c */ /* 0x000fe2000e7c1270 */
[----:B------:R-:W-:Y:S01]  /*f850*/  ULDC UR8, c[0x0][0x228] ;  /* 0x00008a0000087ab9 */ /* 0x000fe20000000800 */
[----:B------:R-:W-:Y:S01]  /*f860*/  PRMT R12, R49, 0x7632, R12 ;  /* 0x00007632310c7816 */ /* 0x000fe2000000000c */
[----:B0-----:R-:W-:-:S04]  /*f870*/  IMAD.WIDE R4, R17, 0x2, R56 ;  /* 0x0000000211047825 */ /* 0x001fc800078e0238 */
[----:B-1----:R-:W-:Y:S01]  /*f880*/  IMAD.WIDE R6, R11, 0x2, R54 ;  /* 0x000000020b067825 */ /* 0x002fe200078e0236 */
[----:B------:R-:W-:Y:S01]  /*f890*/  PRMT R14, R21, 0x7632, R14 ;  /* 0x00007632150e7816 */ /* 0x000fe2000000000e */
[----:B------:R-:W-:Y:S01]  /*f8a0*/  @P0 STG.E.U16 desc[UR14][R4.64], R12 ;  /* 0x0000000c04000986 */ /* 0x000fe2000c10150e */
[----:B------:R-:W-:Y:S01]  /*f8b0*/  ISETP.GE.AND P0, PT, R2, UR5, PT ;  /* 0x0000000502007c0c */ /* 0x000fe2000bf06270 */
[----:B--2---:R-:W-:Y:S01]  /*f8c0*/  IMAD.WIDE R8, R11, 0x2, R56 ;  /* 0x000000020b087825 */ /* 0x004fe200078e0238 */
[----:B------:R-:W-:Y:S01]  /*f8d0*/  ULDC UR5, c[0x0][0x228] ;  /* 0x00008a0000057ab9 */ /* 0x000fe20000000800 */
[----:B------:R0:W-:Y:S01]  /*f8e0*/  @P5 STG.E.U16 desc[UR14][R6.64], R21 ;  /* 0x0000001506005986 */ /* 0x0001e2000c10150e */
[C---:B------:R-:W-:Y:S01]  /*f8f0*/  ISETP.LT.AND P5, PT, R0.reuse, UR5, !P0 ;  /* 0x0000000500007c0c */ /* 0x040fe2000c7a1270 */
[----:B------:R-:W-:Y:S01]  /*f900*/  IMAD.WIDE R10, R13, 0x2, R54 ;  /* 0x000000020d0a7825 */ /* 0x000fe200078e0236 */
[----:B------:R-:W-:Y:S01]  /*f910*/  ULDC UR5, c[0x0][0x228] ;  /* 0x00008a0000057ab9 */ /* 0x000fe20000000800 */
[----:B------:R-:W-:Y:S01]  /*f920*/  @P3 STG.E.U16 desc[UR14][R8.64], R14 ;  /* 0x0000000e08003986 */ /* 0x000fe2000c10150e */
[C---:B------:R-:W-:Y:S01]  /*f930*/  ISETP.LT.AND P3, PT, R0.reuse, UR7, !P2 ;  /* 0x0000000700007c0c */ /* 0x040fe2000d761270 */
[----:B------:R-:W-:Y:S01]  /*f940*/  ULDC UR7, c[0x0][0x228] ;  /* 0x00008a0000077ab9 */ /* 0x000fe20000000800 */
[C---:B------:R-:W-:Y:S01]  /*f950*/  ISETP.LT.AND P2, PT, R3.reuse, UR8, !P2 ;  /* 0x0000000803007c0c */ /* 0x040fe2000d741270 */
[----:B------:R1:W-:Y:S01]  /*f960*/  @P6 STG.E.U16 desc[UR14][R10.64], R50 ;  /* 0x000000320a006986 */ /* 0x0003e2000c10150e */
[----:B------:R-:W-:Y:S01]  /*f970*/  ISETP.LT.AND P6, PT, R0, UR4, !P1 ;  /* 0x0000000400007c0c */ /* 0x000fe2000cfc1270 */
[----:B------:R-:W-:Y:S01]  /*f980*/  ULDC UR4, c[0x0][0x228] ;  /* 0x00008a0000047ab9 */ /* 0x000fe20000000800 */
[----:B------:R-:W-:Y:S01]  /*f990*/  ISETP.LT.AND P1, PT, R3, UR5, !P1 ;  /* 0x0000000503007c0c */ /* 0x000fe2000cf21270 */
[----:B0-----:R-:W-:Y:S01]  /*f9a0*/  VIADD R7, R13, UR6 ;  /* 0x000000060d077c36 */ /* 0x001fe20008000000 */
[----:B------:R-:W-:-:S02]  /*f9b0*/  ISETP.LT.AND P4, PT, R3, UR4, !P4 ;  /* 0x0000000403007c0c */ /* 0x000fc4000e781270 */
[----:B------:R-:W-:Y:S01]  /*f9c0*/  ISETP.LT.AND P0, PT, R3, UR7, !P0 ;  /* 0x0000000703007c0c */ /* 0x000fe2000c701270 */
[----:B------:R-:W-:Y:S01]  /*f9d0*/  IMAD.WIDE R2, R13, 0x2, R56 ;  /* 0x000000020d027825 */ /* 0x000fe200078e0238 */
[----:B------:R-:W-:Y:S02]  /*f9e0*/  PRMT R0, R22, 0x7632, R0 ;  /* 0x0000763216007816 */ /* 0x000fe40000000000 */
[----:B------:R-:W-:Y:S01]  /*f9f0*/  PRMT R12, R51, 0x7632, R12 ;  /* 0x00007632330c7816 */ /* 0x000fe2000000000c */
[C---:B-1----:R-:W-:Y:S01]  /*fa00*/  VIADD R11, R7.reuse, UR6 ;  /* 0x00000006070b7c36 */ /* 0x042fe20008000000 */
[----:B------:R-:W-:Y:S01]  /*fa10*/  PRMT R50, R50, 0x7632, R50 ;  /* 0x0000763232327816 */ /* 0x000fe20000000032 */
[----:B------:R-:W-:-:S04]  /*fa20*/  IMAD.WIDE R4, R7, 0x2, R54 ;  /* 0x0000000207047825 */ /* 0x000fc800078e0236 */
[----:B------:R-:W-:Y:S01]  /*fa30*/  VIADD R13, R11, UR6 ;  /* 0x000000060b0d7c36 */ /* 0x000fe20008000000 */
[----:B------:R0:W-:Y:S01]  /*fa40*/  @P4 STG.E.U16 desc[UR14][R2.64], R50 ;  /* 0x0000003202004986 */ /* 0x0001e2000c10150e */
[----:B------:R-:W-:-:S03]  /*fa50*/  IMAD.WIDE R6, R7, 0x2, R56 ;  /* 0x0000000207067825 */ /* 0x000fc600078e0238 */
        /* <DEDUP_REMOVED lines=9> */
[----:B------:R-:W-:Y:S05]  /*faf0*/  @!P2 EXIT ;  /* 0x000000000000a94d */ /* 0x000fea0003800000 */
[----:B------:R-:W-:-:S05]  /*fb00*/  PRMT R28, R23, 0x7632, R28 ;  /* 0x00007632171c7816 */ /* 0x000fca000000001c */
[----:B------:R-:W-:Y:S01]  /*fb10*/  STG.E.U16 desc[UR14][R56.64], R28 ;  /* 0x0000001c38007986 */ /* 0x000fe2000c10150e */
[----:B------:R-:W-:Y:S05]  /*fb20*/  EXIT ;  /* 0x000000000000794d */ /* 0x000fea0003800000 */
.L_x_2:
[----:B------:R-:W-:-:S00]  /*fb30*/  BRA `(.L_x_2) ;  /* 0xfffffffc00fc7947 */ /* 0x000fc0000383ffff */
[----:B------:R-:W-:-:S00]  /*fb40*/  NOP ;  /* 0x0000000000007918 */ /* 0x000fc00000000000 */
        /* <DEDUP_REMOVED lines=11> */
.L_x_3:


//--------------------- .nv.shared.matmul_kernel  --------------------------
	.section	.nv.shared.matmul_kernel,"aw",@nobits
	.sectionflags	@""
	.align	16
	.zero		1024


//--------------------- .nv.shared.reserved.0     --------------------------
	.section	.nv.shared.reserved.0,"aw",@nobits
	.weak		__nv_reservedSMEM_offset_0_alias
	.size		__nv_reservedSMEM_offset_0_alias, 0, 0
	.other		__nv_reservedSMEM_offset_0_alias,@"STO_CUDA_RESERVED_SHARED STV_DEFAULT"
__nv_reservedSMEM_offset_0_alias:
	.zero		0


//--------------------- .nv.constant0.matmul_kernel --------------------------
	.section	.nv.constant0.matmul_kernel,"a",@progbits
	.sectionflags	@""
	.align	4
.nv.constant0.matmul_kernel:
	.zero		608


//--------------------- SYMBOLS --------------------------

	.type		.nv.reservedSmem.offset0,@object
	.size		.nv.reservedSmem.offset0,0x4
